// auto-generated by cutlass_sweep.gemm — config: {"arch": "sm_90", "cluster_m": 1, "cluster_n": 4, "dtype": "bf16", "dtype_b": "bf16", "layout": "nt", "stages": 0, "tile_k": 128, "tile_m": 128, "tile_n": 256}
#include "cutlass/cutlass.h"
#include "cutlass/gemm/collective/collective_builder.hpp"
#include "cutlass/gemm/device/gemm_universal_adapter.h"
#include "cutlass/gemm/kernel/gemm_universal.hpp"
#include "cutlass/epilogue/collective/collective_builder.hpp"

using ElemA = cutlass::bfloat16_t;
using ElemB = cutlass::bfloat16_t;
using ElemCD = cutlass::bfloat16_t;
using Acc  = float;
using TileShape    = cute::Shape<cute::_128, cute::_256, cute::_128>;
using ClusterShape = cute::Shape<cute::_1, cute::_4, cute::_1>;

using CollectiveEpilogue = typename cutlass::epilogue::collective::CollectiveBuilder<
    cutlass::arch::Sm90, cutlass::arch::OpClassTensorOp,
    TileShape, ClusterShape,
    cutlass::epilogue::collective::EpilogueTileAuto,
    Acc, Acc,
    ElemCD, cutlass::layout::RowMajor, 128 / cutlass::sizeof_bits<ElemCD>::value,
    ElemCD, cutlass::layout::RowMajor, 128 / cutlass::sizeof_bits<ElemCD>::value,
    cutlass::epilogue::collective::EpilogueScheduleAuto
  >::CollectiveOp;

using CollectiveMainloop = typename cutlass::gemm::collective::CollectiveBuilder<
    cutlass::arch::Sm90, cutlass::arch::OpClassTensorOp,
    ElemA, cutlass::layout::RowMajor, 128 / cutlass::sizeof_bits<ElemA>::value,
    ElemB, cutlass::layout::ColumnMajor, 128 / cutlass::sizeof_bits<ElemB>::value,
    Acc,
    TileShape, ClusterShape,
    cutlass::gemm::collective::StageCountAutoCarveout<static_cast<int>(sizeof(typename CollectiveEpilogue::SharedStorage))>,
    cutlass::gemm::collective::KernelScheduleAuto
  >::CollectiveOp;

using GemmKernel = cutlass::gemm::kernel::GemmUniversal<
    cute::Shape<int,int,int,int>,
    CollectiveMainloop,
    CollectiveEpilogue
>;
using Gemm = cutlass::gemm::device::GemmUniversalAdapter<GemmKernel>;

// Force the device kernel symbol into the cubin without needing a host main.
auto* _anchor = &cutlass::device_kernel<GemmKernel>;


// ===== COMPILED SASS (sm_90a) =====

	.target	sm_90a

	.elftype	@"ET_EXEC"


//--------------------- .note.nv.tkinfo           --------------------------
	.section	.note.nv.tkinfo,"",@"SHT_NOTE"
	.sectionflags	@"SHF_NOTE_NV_TKINFO"
	.tkinfo
        /*0018*/ 	.word	0x00000002
        /*0030*/ 	.string	""
        /*0030*/ 	.string	"ptxas"
        /*0030*/ 	.string	"Cuda compilation tools, release 13.0, V13.0.88"
        /*0030*/ 	.string	"Build cuda_13.0.r13.0/compiler.36424714_0"
        /*0030*/ 	.string	"-arch sm_90a -m 64 "



//--------------------- .note.nv.cuinfo           --------------------------
	.section	.note.nv.cuinfo,"",@"SHT_NOTE"
	.sectionflags	@"SHF_NOTE_NV_CUINFO"
        /*0018*/ 	.short	0x0002
        /*001a*/ 	.short	0x005a
        /*001c*/ 	.short	0x0082
	.zero		2


//--------------------- .nv.info                  --------------------------
	.section	.nv.info,"",@"SHT_CUDA_INFO"
	.align	4


	//----- nvinfo : EIATTR_REGCOUNT
	.align		4
        /*0000*/ 	.byte	0x04, 0x2f
        /*0002*/ 	.short	(.L_15 - .L_14)
	.align		4
.L_14:
        /*0004*/ 	.word	index@(_ZN7cutlass13device_kernelINS_4gemm6kernel13GemmUniversalIN4cute5tupleIJiiiiEEENS1_10collective13CollectiveMmaINS1_34MainloopSm90TmaGmmaWarpSpecializedILi2ENS5_IJNS4_1CILi1EEENSA_ILi4EEESB_EEENS1_35KernelTmaWarpSpecializedCooperativeEEENS5_IJNSA_ILi128EEENSA_ILi256EEESG_EEENS_10bfloat16_tENS5_IJlSB_lEEESJ_SK_NS4_8TiledMMAINS4_8MMA_AtomIJNS4_4SM904GMMA28MMA_64x256x16_F32BF16BF16_SSILNSO_5MajorE0ELSQ_0ELNSO_7ScaleInE1ELSR_1EEEEEENS4_6LayoutINS5_IJNSA_ILi2EEESB_SB_EEENS5_IJSB_NSA_ILi0EEESX_EEEEENS5_IJNS4_10UnderscoreES10_S10_EEEEENS4_23SM90_TMA_LOAD_MULTICASTENS4_14ComposedLayoutINS4_7SwizzleILi3ELi4ELi3EEENS4_18smem_ptr_flag_bitsILi16EEENSU_INS5_IJNSA_ILi8EEENSA_ILi64EEEEEENS5_IJS1A_SB_EEEEEEEvNS4_8identityENS4_13SM90_TMA_LOADES1E_vS1F_EENS_8epilogue10collective6detail29Sm90TmaWarpSpecializedAdapterINS1J_15DefaultEpilogueISJ_SK_SK_NS1I_6thread17LinearCombinationISJ_Li1EffLNS1N_9ScaleType4KindE0ELNS_15FloatRoundStyleE2ESJ_EENS1_15EpilogueDefaultEEEEEvvEEEEvNT_6ParamsE)
        /*0008*/ 	.word	0x000000a8


	//----- nvinfo : EIATTR_FRAME_SIZE
	.align		4
.L_15:
        /*000c*/ 	.byte	0x04, 0x11
        /*000e*/ 	.short	(.L_17 - .L_16)
	.align		4
.L_16:
        /*0010*/ 	.word	index@(_ZN7cutlass13device_kernelINS_4gemm6kernel13GemmUniversalIN4cute5tupleIJiiiiEEENS1_10collective13CollectiveMmaINS1_34MainloopSm90TmaGmmaWarpSpecializedILi2ENS5_IJNS4_1CILi1EEENSA_ILi4EEESB_EEENS1_35KernelTmaWarpSpecializedCooperativeEEENS5_IJNSA_ILi128EEENSA_ILi256EEESG_EEENS_10bfloat16_tENS5_IJlSB_lEEESJ_SK_NS4_8TiledMMAINS4_8MMA_AtomIJNS4_4SM904GMMA28MMA_64x256x16_F32BF16BF16_SSILNSO_5MajorE0ELSQ_0ELNSO_7ScaleInE1ELSR_1EEEEEENS4_6LayoutINS5_IJNSA_ILi2EEESB_SB_EEENS5_IJSB_NSA_ILi0EEESX_EEEEENS5_IJNS4_10UnderscoreES10_S10_EEEEENS4_23SM90_TMA_LOAD_MULTICASTENS4_14ComposedLayoutINS4_7SwizzleILi3ELi4ELi3EEENS4_18smem_ptr_flag_bitsILi16EEENSU_INS5_IJNSA_ILi8EEENSA_ILi64EEEEEENS5_IJS1A_SB_EEEEEEEvNS4_8identityENS4_13SM90_TMA_LOADES1E_vS1F_EENS_8epilogue10collective6detail29Sm90TmaWarpSpecializedAdapterINS1J_15DefaultEpilogueISJ_SK_SK_NS1I_6thread17LinearCombinationISJ_Li1EffLNS1N_9ScaleType4KindE0ELNS_15FloatRoundStyleE2ESJ_EENS1_15EpilogueDefaultEEEEEvvEEEEvNT_6ParamsE)
        /*0014*/ 	.word	0x00000000


	//----- nvinfo : EIATTR_MIN_STACK_SIZE
	.align		4
.L_17:
        /*0018*/ 	.byte	0x04, 0x12
        /*001a*/ 	.short	(.L_19 - .L_18)
	.align		4
.L_18:
        /*001c*/ 	.word	index@(_ZN7cutlass13device_kernelINS_4gemm6kernel13GemmUniversalIN4cute5tupleIJiiiiEEENS1_10collective13CollectiveMmaINS1_34MainloopSm90TmaGmmaWarpSpecializedILi2ENS5_IJNS4_1CILi1EEENSA_ILi4EEESB_EEENS1_35KernelTmaWarpSpecializedCooperativeEEENS5_IJNSA_ILi128EEENSA_ILi256EEESG_EEENS_10bfloat16_tENS5_IJlSB_lEEESJ_SK_NS4_8TiledMMAINS4_8MMA_AtomIJNS4_4SM904GMMA28MMA_64x256x16_F32BF16BF16_SSILNSO_5MajorE0ELSQ_0ELNSO_7ScaleInE1ELSR_1EEEEEENS4_6LayoutINS5_IJNSA_ILi2EEESB_SB_EEENS5_IJSB_NSA_ILi0EEESX_EEEEENS5_IJNS4_10UnderscoreES10_S10_EEEEENS4_23SM90_TMA_LOAD_MULTICASTENS4_14ComposedLayoutINS4_7SwizzleILi3ELi4ELi3EEENS4_18smem_ptr_flag_bitsILi16EEENSU_INS5_IJNSA_ILi8EEENSA_ILi64EEEEEENS5_IJS1A_SB_EEEEEEEvNS4_8identityENS4_13SM90_TMA_LOADES1E_vS1F_EENS_8epilogue10collective6detail29Sm90TmaWarpSpecializedAdapterINS1J_15DefaultEpilogueISJ_SK_SK_NS1I_6thread17LinearCombinationISJ_Li1EffLNS1N_9ScaleType4KindE0ELNS_15FloatRoundStyleE2ESJ_EENS1_15EpilogueDefaultEEEEEvvEEEEvNT_6ParamsE)
        /*0020*/ 	.word	0x00000000
.L_19:


//--------------------- .nv.compat                --------------------------
	.section	.nv.compat,"",@"SHT_CUDA_COMPAT_INFO"
	.align	4
        /*0000*/ 	.byte	0x02, 0x09, 0x01, 0x00, 0x02, 0x02, 0x04, 0x00, 0x02, 0x05, 0x05, 0x00, 0x03, 0x07, 0x01, 0x01
        /*0010*/ 	.byte	0x02, 0x03, 0x01, 0x00, 0x02, 0x06, 0x01, 0x00, 0x04, 0x0b, 0x08, 0x00, 0x00, 0x00, 0x00, 0x00
        /*0020*/ 	.byte	0x00, 0x00, 0x00, 0x00


//--------------------- .nv.info._ZN7cutlass13device_kernelINS_4gemm6kernel13GemmUniversalIN4cute5tupleIJiiiiEEENS1_10collective13CollectiveMmaINS1_34MainloopSm90TmaGmmaWarpSpecializedILi2ENS5_IJNS4_1CILi1EEENSA_ILi4EEESB_EEENS1_35KernelTmaWarpSpecializedCooperativeEEENS5_IJNSA_ILi128EEENSA_ILi256EEESG_EEENS_10bfloat16_tENS5_IJlSB_lEEESJ_SK_NS4_8TiledMMAINS4_8MMA_AtomIJNS4_4SM904GMMA28MMA_64x256x16_F32BF16BF16_SSILNSO_5MajorE0ELSQ_0ELNSO_7ScaleInE1ELSR_1EEEEEENS4_6LayoutINS5_IJNSA_ILi2EEESB_SB_EEENS5_IJSB_NSA_ILi0EEESX_EEEEENS5_IJNS4_10UnderscoreES10_S10_EEEEENS4_23SM90_TMA_LOAD_MULTICASTENS4_14ComposedLayoutINS4_7SwizzleILi3ELi4ELi3EEENS4_18smem_ptr_flag_bitsILi16EEENSU_INS5_IJNSA_ILi8EEENSA_ILi64EEEEEENS5_IJS1A_SB_EEEEEEEvNS4_8identityENS4_13SM90_TMA_LOADES1E_vS1F_EENS_8epilogue10collective6detail29Sm90TmaWarpSpecializedAdapterINS1J_15DefaultEpilogueISJ_SK_SK_NS1I_6thread17LinearCombinationISJ_Li1EffLNS1N_9ScaleType4KindE0ELNS_15FloatRoundStyleE2ESJ_EENS1_15EpilogueDefaultEEEEEvvEEEEvNT_6ParamsE --------------------------
	.section	.nv.info._ZN7cutlass13device_kernelINS_4gemm6kernel13GemmUniversalIN4cute5tupleIJiiiiEEENS1_10collective13CollectiveMmaINS1_34MainloopSm90TmaGmmaWarpSpecializedILi2ENS5_IJNS4_1CILi1EEENSA_ILi4EEESB_EEENS1_35KernelTmaWarpSpecializedCooperativeEEENS5_IJNSA_ILi128EEENSA_ILi256EEESG_EEENS_10bfloat16_tENS5_IJlSB_lEEESJ_SK_NS4_8TiledMMAINS4_8MMA_AtomIJNS4_4SM904GMMA28MMA_64x256x16_F32BF16BF16_SSILNSO_5MajorE0ELSQ_0ELNSO_7ScaleInE1ELSR_1EEEEEENS4_6LayoutINS5_IJNSA_ILi2EEESB_SB_EEENS5_IJSB_NSA_ILi0EEESX_EEEEENS5_IJNS4_10UnderscoreES10_S10_EEEEENS4_23SM90_TMA_LOAD_MULTICASTENS4_14ComposedLayoutINS4_7SwizzleILi3ELi4ELi3EEENS4_18smem_ptr_flag_bitsILi16EEENSU_INS5_IJNSA_ILi8EEENSA_ILi64EEEEEENS5_IJS1A_SB_EEEEEEEvNS4_8identityENS4_13SM90_TMA_LOADES1E_vS1F_EENS_8epilogue10collective6detail29Sm90TmaWarpSpecializedAdapterINS1J_15DefaultEpilogueISJ_SK_SK_NS1I_6thread17LinearCombinationISJ_Li1EffLNS1N_9ScaleType4KindE0ELNS_15FloatRoundStyleE2ESJ_EENS1_15EpilogueDefaultEEEEEvvEEEEvNT_6ParamsE,"",@"SHT_CUDA_INFO"
	.sectionflags	@""
	.align	4


	//----- nvinfo : EIATTR_CUDA_API_VERSION
	.align		4
        /*0000*/ 	.byte	0x04, 0x37
        /*0002*/ 	.short	(.L_21 - .L_20)
.L_20:
        /*0004*/ 	.word	0x00000082


	//----- nvinfo : EIATTR_KPARAM_INFO
	.align		4
.L_21:
        /*0008*/ 	.byte	0x04, 0x17
        /*000a*/ 	.short	(.L_23 - .L_22)
.L_22:
        /*000c*/ 	.word	0x00000000
        /*0010*/ 	.short	0x0000
        /*0012*/ 	.short	0x0070
        /*0014*/ 	.byte	0x00, 0xf0, 0x01, 0x10


	//----- nvinfo : EIATTR_SPARSE_MMA_MASK
	.align		4
.L_23:
        /*0018*/ 	.byte	0x03, 0x50
        /*001a*/ 	.short	0x0000


	//----- nvinfo : EIATTR_MAXREG_COUNT
	.align		4
        /*001c*/ 	.byte	0x03, 0x1b
        /*001e*/ 	.short	0x00a8


	//----- nvinfo : EIATTR_NUM_BARRIERS
	.align		4
        /*0020*/ 	.byte	0x02, 0x4c
        /*0022*/ 	.byte	0x01
	.zero		1


	//----- nvinfo : EIATTR_EXTERNS
	.align		4
        /*0024*/ 	.byte	0x04, 0x0f
        /*0026*/ 	.short	(.L_25 - .L_24)


	//   ....[0]....
	.align		4
.L_24:
        /*0028*/ 	.word	index@(__assertfail)


	//----- nvinfo : EIATTR_MERCURY_ISA_VERSION
	.align		4
.L_25:
        /*002c*/ 	.byte	0x03, 0x5f
        /*002e*/ 	.short	0x0101


	//----- nvinfo : EIATTR_INT_WARP_WIDE_INSTR_OFFSETS
	.align		4
        /*0030*/ 	.byte	0x04, 0x31
        /*0032*/ 	.short	(.L_27 - .L_26)


	//   ....[0]....
.L_26:
        /*0034*/ 	.word	0x000003e0


	//   ....[1]....
        /*0038*/ 	.word	0x00000400


	//   ....[2]....
        /*003c*/ 	.word	0x000005d0


	//   ....[3]....
        /*0040*/ 	.word	0x00002080


	//----- nvinfo : EIATTR_COOP_GROUP_MASK_REGIDS
	.align		4
.L_27:
        /*0044*/ 	.byte	0x04, 0x29
        /*0046*/ 	.short	(.L_29 - .L_28)


	//   ....[0]....
.L_28:
        /*0048*/ 	.word	0xffffffff


	//   ....[1]....
        /*004c*/ 	.word	0xffffffff


	//   ....[2]....
        /*0050*/ 	.word	0xffffffff


	//   ....[3]....
        /*0054*/ 	.word	0xffffffff


	//   ....[4]....
        /*0058*/ 	.word	0xffffffff


	//   ....[5]....
        /*005c*/ 	.word	0xffffffff


	//----- nvinfo : EIATTR_COOP_GROUP_INSTR_OFFSETS
	.align		4
.L_29:
        /*0060*/ 	.byte	0x04, 0x28
        /*0062*/ 	.short	(.L_31 - .L_30)


	//   ....[0]....
.L_30:
        /*0064*/ 	.word	0x00000060


	//   ....[1]....
        /*0068*/ 	.word	0x00000070


	//   ....[2]....
        /*006c*/ 	.word	0x00000130


	//   ....[3]....
        /*0070*/ 	.word	0x00000290


	//   ....[4]....
        /*0074*/ 	.word	0x00000740


	//   ....[5]....
        /*0078*/ 	.word	0x00001190


	//----- nvinfo : EIATTR_REG_RECONFIG
	.align		4
.L_31:
        /*007c*/ 	.byte	0x01, 0x54
	.zero		2


	//----- nvinfo : EIATTR_SYSCALL_OFFSETS
	.align		4
        /*0080*/ 	.byte	0x04, 0x46
        /*0082*/ 	.short	(.L_33 - .L_32)


	//   ....[0]....
.L_32:
        /*0084*/ 	.word	0x00001350


	//----- nvinfo : EIATTR_MBARRIER_INSTR_OFFSETS
	.align		4
.L_33:
        /*0088*/ 	.byte	0x04, 0x39
        /*008a*/ 	.short	(.L_35 - .L_34)


	//   ....[0]....
.L_34:
        /*008c*/ 	.word	0x00000230
        /*0090*/ 	.word	0x000000ff
        /*0094*/ 	.word	0x00000000
        /*0098*/ 	.short	0x0100
        /*009a*/ 	.byte	0x08
	.zero		1


	//   ....[1]....
        /*009c*/ 	.word	0x00000240
        /*00a0*/ 	.word	0x000000ff
        /*00a4*/ 	.word	0x00000010
        /*00a8*/ 	.short	0x0100
        /*00aa*/ 	.byte	0x08
	.zero		1


	//   ....[2]....
        /*00ac*/ 	.word	0x00000250
        /*00b0*/ 	.word	0x000000ff
        /*00b4*/ 	.word	0x00000008
        /*00b8*/ 	.short	0x0100
        /*00ba*/ 	.byte	0x08
	.zero		1


	//   ....[3]....
        /*00bc*/ 	.word	0x00000260
        /*00c0*/ 	.word	0x000000ff
        /*00c4*/ 	.word	0x00000018
        /*00c8*/ 	.short	0x0100
        /*00ca*/ 	.byte	0x08
	.zero		1


	//   ....[4]....
        /*00cc*/ 	.word	0x00000650
        /*00d0*/ 	.word	0x000000ff
        /*00d4*/ 	.word	0x00000030
        /*00d8*/ 	.short	0x0100
        /*00da*/ 	.byte	0x06
	.zero		1


	//   ....[5]....
        /*00dc*/ 	.word	0x000006e0
        /*00e0*/ 	.word	0x000000ff
        /*00e4*/ 	.word	0x00000038
        /*00e8*/ 	.short	0x0100
        /*00ea*/ 	.byte	0x06
	.zero		1


	//   ....[6]....
        /*00ec*/ 	.word	0x00001410
        /*00f0*/ 	.word	0x00000003
        /*00f4*/ 	.word	0x00000000
        /*00f8*/ 	.short	0x010a
        /*00fa*/ 	.byte	0x3f
	.zero		1


	//   ....[7]....
        /*00fc*/ 	.word	0x00001450
        /*0100*/ 	.word	0x00000003
        /*0104*/ 	.word	0x00000000
        /*0108*/ 	.short	0x010a
        /*010a*/ 	.byte	0x3f
	.zero		1


	//   ....[8]....
        /*010c*/ 	.word	0x00001a50
        /*0110*/ 	.word	0x00000005
        /*0114*/ 	.word	0x00000000
        /*0118*/ 	.short	0x010a
        /*011a*/ 	.byte	0x3f
	.zero		1


	//   ....[9]....
        /*011c*/ 	.word	0x00001a90
        /*0120*/ 	.word	0x00000005
        /*0124*/ 	.word	0x00000000
        /*0128*/ 	.short	0x010a
        /*012a*/ 	.byte	0x3f
	.zero		1


	//   ....[10]....
        /*012c*/ 	.word	0x00001f20
        /*0130*/ 	.word	0x00000005
        /*0134*/ 	.word	0x00000000
        /*0138*/ 	.short	0x0101
        /*013a*/ 	.byte	0x3f
	.zero		1


	//   ....[11]....
        /*013c*/ 	.word	0x00002100
        /*0140*/ 	.word	0x00000003
        /*0144*/ 	.word	0x00000000
        /*0148*/ 	.short	0x0101
        /*014a*/ 	.byte	0x3f
	.zero		1


	//   ....[12]....
        /*014c*/ 	.word	0x0000aef0
        /*0150*/ 	.word	0x00000016
        /*0154*/ 	.word	0x00000010
        /*0158*/ 	.short	0x010a
        /*015a*/ 	.byte	0x3f
	.zero		1


	//   ....[13]....
        /*015c*/ 	.word	0x0000b380
        /*0160*/ 	.word	0x00000005
        /*0164*/ 	.word	0x00000038
        /*0168*/ 	.short	0x0101
        /*016a*/ 	.byte	0x3f
	.zero		1


	//   ....[14]....
        /*016c*/ 	.word	0x0000ba90
        /*0170*/ 	.word	0x00000007
        /*0174*/ 	.word	0x00000000
        /*0178*/ 	.short	0x010a
        /*017a*/ 	.byte	0x3f
	.zero		1


	//   ....[15]....
        /*017c*/ 	.word	0x0000bb10
        /*0180*/ 	.word	0x00000003
        /*0184*/ 	.word	0x00000000
        /*0188*/ 	.short	0x010a
        /*018a*/ 	.byte	0x3f
	.zero		1


	//   ....[16]....
        /*018c*/ 	.word	0x0000bb70
        /*0190*/ 	.word	0x00000003
        /*0194*/ 	.word	0x00000000
        /*0198*/ 	.short	0x010a
        /*019a*/ 	.byte	0x3f
	.zero		1


	//   ....[17]....
        /*019c*/ 	.word	0x0000bbc0
        /*01a0*/ 	.word	0x00000005
        /*01a4*/ 	.word	0x00000000
        /*01a8*/ 	.short	0x010a
        /*01aa*/ 	.byte	0x3f
	.zero		1


	//   ....[18]....
        /*01ac*/ 	.word	0x0000bc90
        /*01b0*/ 	.word	0x00000016
        /*01b4*/ 	.word	0x00000010
        /*01b8*/ 	.short	0x010a
        /*01ba*/ 	.byte	0x3f
	.zero		1


	//   ....[19]....
        /*01bc*/ 	.word	0x0000bd60
        /*01c0*/ 	.word	0x00000007
        /*01c4*/ 	.word	0x00000000
        /*01c8*/ 	.short	0x010a
        /*01ca*/ 	.byte	0x3f
	.zero		1


	//----- nvinfo : EIATTR_NUM_MBARRIERS
	.align		4
.L_35:
        /*01cc*/ 	.byte	0x03, 0x38
        /*01ce*/ 	.short	0x0006


	//----- nvinfo : EIATTR_EXIT_INSTR_OFFSETS
	.align		4
        /*01d0*/ 	.byte	0x04, 0x1c
        /*01d2*/ 	.short	(.L_37 - .L_36)


	//   ....[0]....
.L_36:
        /*01d4*/ 	.word	0x000008a0


	//   ....[1]....
        /*01d8*/ 	.word	0x000010c0


	//   ....[2]....
        /*01dc*/ 	.word	0x0000a610


	//   ....[3]....
        /*01e0*/ 	.word	0x0000ab70


	//   ....[4]....
        /*01e4*/ 	.word	0x0000bb60


	//----- nvinfo : EIATTR_MAX_THREADS
	.align		4
.L_37:
        /*01e8*/ 	.byte	0x04, 0x05
        /*01ea*/ 	.short	(.L_39 - .L_38)
.L_38:
        /*01ec*/ 	.word	0x00000180
        /*01f0*/ 	.word	0x00000001
        /*01f4*/ 	.word	0x00000001


	//----- nvinfo : EIATTR_CRS_STACK_SIZE
	.align		4
.L_39:
        /*01f8*/ 	.byte	0x04, 0x1e
        /*01fa*/ 	.short	(.L_41 - .L_40)
.L_40:
        /*01fc*/ 	.word	0x00000000


	//----- nvinfo : EIATTR_CBANK_PARAM_SIZE
	.align		4
.L_41:
        /*0200*/ 	.byte	0x03, 0x19
        /*0202*/ 	.short	0x0470


	//----- nvinfo : EIATTR_PARAM_CBANK
	.align		4
        /*0204*/ 	.byte	0x04, 0x0a
        /*0206*/ 	.short	(.L_43 - .L_42)
	.align		4
.L_42:
        /*0208*/ 	.word	index@(.nv.constant0._ZN7cutlass13device_kernelINS_4gemm6kernel13GemmUniversalIN4cute5tupleIJiiiiEEENS1_10collective13CollectiveMmaINS1_34MainloopSm90TmaGmmaWarpSpecializedILi2ENS5_IJNS4_1CILi1EEENSA_ILi4EEESB_EEENS1_35KernelTmaWarpSpecializedCooperativeEEENS5_IJNSA_ILi128EEENSA_ILi256EEESG_EEENS_10bfloat16_tENS5_IJlSB_lEEESJ_SK_NS4_8TiledMMAINS4_8MMA_AtomIJNS4_4SM904GMMA28MMA_64x256x16_F32BF16BF16_SSILNSO_5MajorE0ELSQ_0ELNSO_7ScaleInE1ELSR_1EEEEEENS4_6LayoutINS5_IJNSA_ILi2EEESB_SB_EEENS5_IJSB_NSA_ILi0EEESX_EEEEENS5_IJNS4_10UnderscoreES10_S10_EEEEENS4_23SM90_TMA_LOAD_MULTICASTENS4_14ComposedLayoutINS4_7SwizzleILi3ELi4ELi3EEENS4_18smem_ptr_flag_bitsILi16EEENSU_INS5_IJNSA_ILi8EEENSA_ILi64EEEEEENS5_IJS1A_SB_EEEEEEEvNS4_8identityENS4_13SM90_TMA_LOADES1E_vS1F_EENS_8epilogue10collective6detail29Sm90TmaWarpSpecializedAdapterINS1J_15DefaultEpilogueISJ_SK_SK_NS1I_6thread17LinearCombinationISJ_Li1EffLNS1N_9ScaleType4KindE0ELNS_15FloatRoundStyleE2ESJ_EENS1_15EpilogueDefaultEEEEEvvEEEEvNT_6ParamsE)
        /*020c*/ 	.short	0x0210
        /*020e*/ 	.short	0x0470


	//----- nvinfo : EIATTR_SW_WAR
	.align		4
.L_43:
        /*0210*/ 	.byte	0x04, 0x36
        /*0212*/ 	.short	(.L_45 - .L_44)
.L_44:
        /*0214*/ 	.word	0x00000008
.L_45:


//--------------------- .nv.callgraph             --------------------------
	.section	.nv.callgraph,"",@"SHT_CUDA_CALLGRAPH"
	.align	4
	.sectionentsize	8
	.align		4
        /*0000*/ 	.word	0x00000000
	.align		4
        /*0004*/ 	.word	0xffffffff
	.align		4
        /*0008*/ 	.word	index@(_ZN7cutlass13device_kernelINS_4gemm6kernel13GemmUniversalIN4cute5tupleIJiiiiEEENS1_10collective13CollectiveMmaINS1_34MainloopSm90TmaGmmaWarpSpecializedILi2ENS5_IJNS4_1CILi1EEENSA_ILi4EEESB_EEENS1_35KernelTmaWarpSpecializedCooperativeEEENS5_IJNSA_ILi128EEENSA_ILi256EEESG_EEENS_10bfloat16_tENS5_IJlSB_lEEESJ_SK_NS4_8TiledMMAINS4_8MMA_AtomIJNS4_4SM904GMMA28MMA_64x256x16_F32BF16BF16_SSILNSO_5MajorE0ELSQ_0ELNSO_7ScaleInE1ELSR_1EEEEEENS4_6LayoutINS5_IJNSA_ILi2EEESB_SB_EEENS5_IJSB_NSA_ILi0EEESX_EEEEENS5_IJNS4_10UnderscoreES10_S10_EEEEENS4_23SM90_TMA_LOAD_MULTICASTENS4_14ComposedLayoutINS4_7SwizzleILi3ELi4ELi3EEENS4_18smem_ptr_flag_bitsILi16EEENSU_INS5_IJNSA_ILi8EEENSA_ILi64EEEEEENS5_IJS1A_SB_EEEEEEEvNS4_8identityENS4_13SM90_TMA_LOADES1E_vS1F_EENS_8epilogue10collective6detail29Sm90TmaWarpSpecializedAdapterINS1J_15DefaultEpilogueISJ_SK_SK_NS1I_6thread17LinearCombinationISJ_Li1EffLNS1N_9ScaleType4KindE0ELNS_15FloatRoundStyleE2ESJ_EENS1_15EpilogueDefaultEEEEEvvEEEEvNT_6ParamsE)
	.align		4
        /*000c*/ 	.word	index@(__assertfail)
	.align		4
        /*0010*/ 	.word	0x00000000
	.align		4
        /*0014*/ 	.word	0xfffffffe
	.align		4
        /*0018*/ 	.word	0x00000000
	.align		4
        /*001c*/ 	.word	0xfffffffd
	.align		4
        /*0020*/ 	.word	0x00000000
	.align		4
        /*0024*/ 	.word	0xfffffffc


//--------------------- .nv.constant4             --------------------------
	.section	.nv.constant4,"a",@progbits
	.align	8
	.align		8
.nv.constant4:
        /*0000*/ 	.dword	__assertfail
	.align		8
        /*0008*/ 	.dword	__unnamed_1
	.align		8
        /*0010*/ 	.dword	_ZN40_INTERNAL_20dfd43a_4_k_cu_bf089e4c_154844cuda3std3__45__cpo5beginE
	.align		8
        /*0018*/ 	.dword	_ZN40_INTERNAL_20dfd43a_4_k_cu_bf089e4c_154844cuda3std3__45__cpo3endE
	.align		8
        /*0020*/ 	.dword	_ZN40_INTERNAL_20dfd43a_4_k_cu_bf089e4c_154844cuda3std3__45__cpo6cbeginE
	.align		8
        /*0028*/ 	.dword	_ZN40_INTERNAL_20dfd43a_4_k_cu_bf089e4c_154844cuda3std3__45__cpo4cendE
	.align		8
        /*0030*/ 	.dword	_ZN40_INTERNAL_20dfd43a_4_k_cu_bf089e4c_154844cuda3std3__442_GLOBAL__N__20dfd43a_4_k_cu_bf089e4c_154846ignoreE
	.align		8
        /*0038*/ 	.dword	_ZN40_INTERNAL_20dfd43a_4_k_cu_bf089e4c_154844cuda3std3__419piecewise_constructE
	.align		8
        /*0040*/ 	.dword	_ZN40_INTERNAL_20dfd43a_4_k_cu_bf089e4c_154844cuda3std3__48in_placeE
	.align		8
        /*0048*/ 	.dword	_ZN40_INTERNAL_20dfd43a_4_k_cu_bf089e4c_154844cuda3std6ranges3__45__cpo4swapE
	.align		8
        /*0050*/ 	.dword	_ZN40_INTERNAL_20dfd43a_4_k_cu_bf089e4c_154844cuda3std6ranges3__45__cpo9iter_moveE
	.align		8
        /*0058*/ 	.dword	_ZN40_INTERNAL_20dfd43a_4_k_cu_bf089e4c_154844cute7productE
	.align		8
        /*0060*/ 	.dword	_ZN40_INTERNAL_20dfd43a_4_k_cu_bf089e4c_154844cute1_E
	.align		8
        /*0068*/ 	.dword	$str$22
	.align		8
        /*0070*/ 	.dword	$str$23


//--------------------- .text._ZN7cutlass13device_kernelINS_4gemm6kernel13GemmUniversalIN4cute5tupleIJiiiiEEENS1_10collective13CollectiveMmaINS1_34MainloopSm90TmaGmmaWarpSpecializedILi2ENS5_IJNS4_1CILi1EEENSA_ILi4EEESB_EEENS1_35KernelTmaWarpSpecializedCooperativeEEENS5_IJNSA_ILi128EEENSA_ILi256EEESG_EEENS_10bfloat16_tENS5_IJlSB_lEEESJ_SK_NS4_8TiledMMAINS4_8MMA_AtomIJNS4_4SM904GMMA28MMA_64x256x16_F32BF16BF16_SSILNSO_5MajorE0ELSQ_0ELNSO_7ScaleInE1ELSR_1EEEEEENS4_6LayoutINS5_IJNSA_ILi2EEESB_SB_EEENS5_IJSB_NSA_ILi0EEESX_EEEEENS5_IJNS4_10UnderscoreES10_S10_EEEEENS4_23SM90_TMA_LOAD_MULTICASTENS4_14ComposedLayoutINS4_7SwizzleILi3ELi4ELi3EEENS4_18smem_ptr_flag_bitsILi16EEENSU_INS5_IJNSA_ILi8EEENSA_ILi64EEEEEENS5_IJS1A_SB_EEEEEEEvNS4_8identityENS4_13SM90_TMA_LOADES1E_vS1F_EENS_8epilogue10collective6detail29Sm90TmaWarpSpecializedAdapterINS1J_15DefaultEpilogueISJ_SK_SK_NS1I_6thread17LinearCombinationISJ_Li1EffLNS1N_9ScaleType4KindE0ELNS_15FloatRoundStyleE2ESJ_EENS1_15EpilogueDefaultEEEEEvvEEEEvNT_6ParamsE --------------------------
	.section	.text._ZN7cutlass13device_kernelINS_4gemm6kernel13GemmUniversalIN4cute5tupleIJiiiiEEENS1_10collective13CollectiveMmaINS1_34MainloopSm90TmaGmmaWarpSpecializedILi2ENS5_IJNS4_1CILi1EEENSA_ILi4EEESB_EEENS1_35KernelTmaWarpSpecializedCooperativeEEENS5_IJNSA_ILi128EEENSA_ILi256EEESG_EEENS_10bfloat16_tENS5_IJlSB_lEEESJ_SK_NS4_8TiledMMAINS4_8MMA_AtomIJNS4_4SM904GMMA28MMA_64x256x16_F32BF16BF16_SSILNSO_5MajorE0ELSQ_0ELNSO_7ScaleInE1ELSR_1EEEEEENS4_6LayoutINS5_IJNSA_ILi2EEESB_SB_EEENS5_IJSB_NSA_ILi0EEESX_EEEEENS5_IJNS4_10UnderscoreES10_S10_EEEEENS4_23SM90_TMA_LOAD_MULTICASTENS4_14ComposedLayoutINS4_7SwizzleILi3ELi4ELi3EEENS4_18smem_ptr_flag_bitsILi16EEENSU_INS5_IJNSA_ILi8EEENSA_ILi64EEEEEENS5_IJS1A_SB_EEEEEEEvNS4_8identityENS4_13SM90_TMA_LOADES1E_vS1F_EENS_8epilogue10collective6detail29Sm90TmaWarpSpecializedAdapterINS1J_15DefaultEpilogueISJ_SK_SK_NS1I_6thread17LinearCombinationISJ_Li1EffLNS1N_9ScaleType4KindE0ELNS_15FloatRoundStyleE2ESJ_EENS1_15EpilogueDefaultEEEEEvvEEEEvNT_6ParamsE,"ax",@progbits
	.align	128
.text._ZN7cutlass13device_kernelINS_4gemm6kernel13GemmUniversalIN4cute5tupleIJiiiiEEENS1_10collective13CollectiveMmaINS1_34MainloopSm90TmaGmmaWarpSpecializedILi2ENS5_IJNS4_1CILi1EEENSA_ILi4EEESB_EEENS1_35KernelTmaWarpSpecializedCooperativeEEENS5_IJNSA_ILi128EEENSA_ILi256EEESG_EEENS_10bfloat16_tENS5_IJlSB_lEEESJ_SK_NS4_8TiledMMAINS4_8MMA_AtomIJNS4_4SM904GMMA28MMA_64x256x16_F32BF16BF16_SSILNSO_5MajorE0ELSQ_0ELNSO_7ScaleInE1ELSR_1EEEEEENS4_6LayoutINS5_IJNSA_ILi2EEESB_SB_EEENS5_IJSB_NSA_ILi0EEESX_EEEEENS5_IJNS4_10UnderscoreES10_S10_EEEEENS4_23SM90_TMA_LOAD_MULTICASTENS4_14ComposedLayoutINS4_7SwizzleILi3ELi4ELi3EEENS4_18smem_ptr_flag_bitsILi16EEENSU_INS5_IJNSA_ILi8EEENSA_ILi64EEEEEENS5_IJS1A_SB_EEEEEEEvNS4_8identityENS4_13SM90_TMA_LOADES1E_vS1F_EENS_8epilogue10collective6detail29Sm90TmaWarpSpecializedAdapterINS1J_15DefaultEpilogueISJ_SK_SK_NS1I_6thread17LinearCombinationISJ_Li1EffLNS1N_9ScaleType4KindE0ELNS_15FloatRoundStyleE2ESJ_EENS1_15EpilogueDefaultEEEEEvvEEEEvNT_6ParamsE:
        .type           _ZN7cutlass13device_kernelINS_4gemm6kernel13GemmUniversalIN4cute5tupleIJiiiiEEENS1_10collective13CollectiveMmaINS1_34MainloopSm90TmaGmmaWarpSpecializedILi2ENS5_IJNS4_1CILi1EEENSA_ILi4EEESB_EEENS1_35KernelTmaWarpSpecializedCooperativeEEENS5_IJNSA_ILi128EEENSA_ILi256EEESG_EEENS_10bfloat16_tENS5_IJlSB_lEEESJ_SK_NS4_8TiledMMAINS4_8MMA_AtomIJNS4_4SM904GMMA28MMA_64x256x16_F32BF16BF16_SSILNSO_5MajorE0ELSQ_0ELNSO_7ScaleInE1ELSR_1EEEEEENS4_6LayoutINS5_IJNSA_ILi2EEESB_SB_EEENS5_IJSB_NSA_ILi0EEESX_EEEEENS5_IJNS4_10UnderscoreES10_S10_EEEEENS4_23SM90_TMA_LOAD_MULTICASTENS4_14ComposedLayoutINS4_7SwizzleILi3ELi4ELi3EEENS4_18smem_ptr_flag_bitsILi16EEENSU_INS5_IJNSA_ILi8EEENSA_ILi64EEEEEENS5_IJS1A_SB_EEEEEEEvNS4_8identityENS4_13SM90_TMA_LOADES1E_vS1F_EENS_8epilogue10collective6detail29Sm90TmaWarpSpecializedAdapterINS1J_15DefaultEpilogueISJ_SK_SK_NS1I_6thread17LinearCombinationISJ_Li1EffLNS1N_9ScaleType4KindE0ELNS_15FloatRoundStyleE2ESJ_EENS1_15EpilogueDefaultEEEEEvvEEEEvNT_6ParamsE,@function
        .size           _ZN7cutlass13device_kernelINS_4gemm6kernel13GemmUniversalIN4cute5tupleIJiiiiEEENS1_10collective13CollectiveMmaINS1_34MainloopSm90TmaGmmaWarpSpecializedILi2ENS5_IJNS4_1CILi1EEENSA_ILi4EEESB_EEENS1_35KernelTmaWarpSpecializedCooperativeEEENS5_IJNSA_ILi128EEENSA_ILi256EEESG_EEENS_10bfloat16_tENS5_IJlSB_lEEESJ_SK_NS4_8TiledMMAINS4_8MMA_AtomIJNS4_4SM904GMMA28MMA_64x256x16_F32BF16BF16_SSILNSO_5MajorE0ELSQ_0ELNSO_7ScaleInE1ELSR_1EEEEEENS4_6LayoutINS5_IJNSA_ILi2EEESB_SB_EEENS5_IJSB_NSA_ILi0EEESX_EEEEENS5_IJNS4_10UnderscoreES10_S10_EEEEENS4_23SM90_TMA_LOAD_MULTICASTENS4_14ComposedLayoutINS4_7SwizzleILi3ELi4ELi3EEENS4_18smem_ptr_flag_bitsILi16EEENSU_INS5_IJNSA_ILi8EEENSA_ILi64EEEEEENS5_IJS1A_SB_EEEEEEEvNS4_8identityENS4_13SM90_TMA_LOADES1E_vS1F_EENS_8epilogue10collective6detail29Sm90TmaWarpSpecializedAdapterINS1J_15DefaultEpilogueISJ_SK_SK_NS1I_6thread17LinearCombinationISJ_Li1EffLNS1N_9ScaleType4KindE0ELNS_15FloatRoundStyleE2ESJ_EENS1_15EpilogueDefaultEEEEEvvEEEEvNT_6ParamsE,(.L_x_321 - _ZN7cutlass13device_kernelINS_4gemm6kernel13GemmUniversalIN4cute5tupleIJiiiiEEENS1_10collective13CollectiveMmaINS1_34MainloopSm90TmaGmmaWarpSpecializedILi2ENS5_IJNS4_1CILi1EEENSA_ILi4EEESB_EEENS1_35KernelTmaWarpSpecializedCooperativeEEENS5_IJNSA_ILi128EEENSA_ILi256EEESG_EEENS_10bfloat16_tENS5_IJlSB_lEEESJ_SK_NS4_8TiledMMAINS4_8MMA_AtomIJNS4_4SM904GMMA28MMA_64x256x16_F32BF16BF16_SSILNSO_5MajorE0ELSQ_0ELNSO_7ScaleInE1ELSR_1EEEEEENS4_6LayoutINS5_IJNSA_ILi2EEESB_SB_EEENS5_IJSB_NSA_ILi0EEESX_EEEEENS5_IJNS4_10UnderscoreES10_S10_EEEEENS4_23SM90_TMA_LOAD_MULTICASTENS4_14ComposedLayoutINS4_7SwizzleILi3ELi4ELi3EEENS4_18smem_ptr_flag_bitsILi16EEENSU_INS5_IJNSA_ILi8EEENSA_ILi64EEEEEENS5_IJS1A_SB_EEEEEEEvNS4_8identityENS4_13SM90_TMA_LOADES1E_vS1F_EENS_8epilogue10collective6detail29Sm90TmaWarpSpecializedAdapterINS1J_15DefaultEpilogueISJ_SK_SK_NS1I_6thread17LinearCombinationISJ_Li1EffLNS1N_9ScaleType4KindE0ELNS_15FloatRoundStyleE2ESJ_EENS1_15EpilogueDefaultEEEEEvvEEEEvNT_6ParamsE)
        .other          _ZN7cutlass13device_kernelINS_4gemm6kernel13GemmUniversalIN4cute5tupleIJiiiiEEENS1_10collective13CollectiveMmaINS1_34MainloopSm90TmaGmmaWarpSpecializedILi2ENS5_IJNS4_1CILi1EEENSA_ILi4EEESB_EEENS1_35KernelTmaWarpSpecializedCooperativeEEENS5_IJNSA_ILi128EEENSA_ILi256EEESG_EEENS_10bfloat16_tENS5_IJlSB_lEEESJ_SK_NS4_8TiledMMAINS4_8MMA_AtomIJNS4_4SM904GMMA28MMA_64x256x16_F32BF16BF16_SSILNSO_5MajorE0ELSQ_0ELNSO_7ScaleInE1ELSR_1EEEEEENS4_6LayoutINS5_IJNSA_ILi2EEESB_SB_EEENS5_IJSB_NSA_ILi0EEESX_EEEEENS5_IJNS4_10UnderscoreES10_S10_EEEEENS4_23SM90_TMA_LOAD_MULTICASTENS4_14ComposedLayoutINS4_7SwizzleILi3ELi4ELi3EEENS4_18smem_ptr_flag_bitsILi16EEENSU_INS5_IJNSA_ILi8EEENSA_ILi64EEEEEENS5_IJS1A_SB_EEEEEEEvNS4_8identityENS4_13SM90_TMA_LOADES1E_vS1F_EENS_8epilogue10collective6detail29Sm90TmaWarpSpecializedAdapterINS1J_15DefaultEpilogueISJ_SK_SK_NS1I_6thread17LinearCombinationISJ_Li1EffLNS1N_9ScaleType4KindE0ELNS_15FloatRoundStyleE2ESJ_EENS1_15EpilogueDefaultEEEEEvvEEEEvNT_6ParamsE,@"STO_CUDA_ENTRY STV_DEFAULT"
_ZN7cutlass13device_kernelINS_4gemm6kernel13GemmUniversalIN4cute5tupleIJiiiiEEENS1_10collective13CollectiveMmaINS1_34MainloopSm90TmaGmmaWarpSpecializedILi2ENS5_IJNS4_1CILi1EEENSA_ILi4EEESB_EEENS1_35KernelTmaWarpSpecializedCooperativeEEENS5_IJNSA_ILi128EEENSA_ILi256EEESG_EEENS_10bfloat16_tENS5_IJlSB_lEEESJ_SK_NS4_8TiledMMAINS4_8MMA_AtomIJNS4_4SM904GMMA28MMA_64x256x16_F32BF16BF16_SSILNSO_5MajorE0ELSQ_0ELNSO_7ScaleInE1ELSR_1EEEEEENS4_6LayoutINS5_IJNSA_ILi2EEESB_SB_EEENS5_IJSB_NSA_ILi0EEESX_EEEEENS5_IJNS4_10UnderscoreES10_S10_EEEEENS4_23SM90_TMA_LOAD_MULTICASTENS4_14ComposedLayoutINS4_7SwizzleILi3ELi4ELi3EEENS4_18smem_ptr_flag_bitsILi16EEENSU_INS5_IJNSA_ILi8EEENSA_ILi64EEEEEENS5_IJS1A_SB_EEEEEEEvNS4_8identityENS4_13SM90_TMA_LOADES1E_vS1F_EENS_8epilogue10collective6detail29Sm90TmaWarpSpecializedAdapterINS1J_15DefaultEpilogueISJ_SK_SK_NS1I_6thread17LinearCombinationISJ_Li1EffLNS1N_9ScaleType4KindE0ELNS_15FloatRoundStyleE2ESJ_EENS1_15EpilogueDefaultEEEEEvvEEEEvNT_6ParamsE:
[----:B------:R-:W0:Y:S01]  /*0000*/  LDC R1, c[0x0][0x28] ;  /* 0x00000a00ff017b82 */ /* 0x000e220000000800 */
[----:B------:R-:W1:Y:S01]  /*0010*/  S2R R18, SR_TID.X ;  /* 0x0000000000127919 */ /* 0x000e620000002100 */
[----:B------:R-:W-:Y:S01]  /*0020*/  ELECT P0, URZ, PT ;  /* 0x00000000003f782f */ /* 0x000fe20003800000 */
[----:B------:R-:W-:Y:S01]  /*0030*/  BSSY B0, `(.L_x_0) ;  /* 0x000000f000007945 */ /* 0x000fe20003800000 */
[--C-:B-1----:R-:W-:Y:S02]  /*0040*/  SHF.R.U32.HI R0, RZ, 0x5, R18.reuse ;  /* 0x00000005ff007819 */ /* 0x102fe40000011612 */
[----:B------:R-:W-:-:S03]  /*0050*/  SHF.R.U32.HI R3, RZ, 0x7, R18 ;  /* 0x00000007ff037819 */ /* 0x000fc60000011612 */
[----:B------:R-:W1:Y:S04]  /*0060*/  SHFL.IDX PT, R2, R0, RZ, 0x1f ;  /* 0x00001fff00027589 */ /* 0x000e6800000e0000 */
[----:B------:R2:W3:Y:S01]  /*0070*/  SHFL.IDX PT, R5, R3, RZ, 0x1f ;  /* 0x00001fff03057589 */ /* 0x0004e200000e0000 */
[----:B-1----:R-:W-:-:S13]  /*0080*/  ISETP.NE.OR P0, PT, R2, RZ, !P0 ;  /* 0x000000ff0200720c */ /* 0x002fda0004705670 */
[----:B0-23--:R-:W-:Y:S05]  /*0090*/  @P0 BRA `(.L_x_1) ;  /* 0x0000000000200947 */ /* 0x00dfea0003800000 */
[----:B------:R-:W-:Y:S02]  /*00a0*/  ULDC.64 UR4, c[0x0][0x198] ;  /* 0x0000660000047ab9 */ /* 0x000fe40000000a00 */
[----:B------:R-:W-:Y:S02]  /*00b0*/  UIADD3 UR6, UP0, UR4, 0xf0, URZ ;  /* 0x000000f004067890 */ /* 0x000fe4000ff1e03f */
[----:B------:R-:W-:Y:S02]  /*00c0*/  UIADD3 UR4, UP1, UR4, 0x1f0, URZ ;  /* 0x000001f004047890 */ /* 0x000fe4000ff3e03f */
[----:B------:R-:W-:Y:S02]  /*00d0*/  UIADD3.X UR7, URZ, UR5, URZ, UP0, !UPT ;  /* 0x000000053f077290 */ /* 0x000fe400087fe43f */
[----:B------:R-:W-:-:S07]  /*00e0*/  UIADD3.X UR5, URZ, UR5, URZ, UP1, !UPT ;  /* 0x000000053f057290 */ /* 0x000fce0008ffe43f */
[----:B------:R0:W-:Y:S02]  /*00f0*/  UTMACCTL.PF [UR6] ;  /* 0x00000000060079b9 */ /* 0x0001e40008040000 */
[----:B------:R0:W-:Y:S02]  /*0100*/  UTMACCTL.PF [UR4] ;  /* 0x00000000040079b9 */ /* 0x0001e40008040000 */
[----:B0-----:R-:W-:Y:S01]  /*0110*/  NOP ;  /* 0x0000000000007918 */ /* 0x001fe20000000000 */
.L_x_1:
[----:B------:R-:W-:Y:S05]  /*0120*/  BSYNC B0 ;  /* 0x0000000000007941 */ /* 0x000fea0003800000 */
.L_x_0:
[----:B------:R-:W0:Y:S02]  /*0130*/  SHFL.IDX PT, R3, R0, RZ, 0x1f ;  /* 0x00001fff00037589 */ /* 0x000e2400000e0000 */
[----:B0-----:R-:W-:-:S13]  /*0140*/  ISETP.NE.AND P0, PT, R3, RZ, PT ;  /* 0x000000ff0300720c */ /* 0x001fda0003f05270 */
[----:B------:R-:W-:Y:S05]  /*0150*/  @P0 BRA `(.L_x_2) ;  /* 0x0000000000480947 */ /* 0x000fea0003800000 */
[----:B------:R-:W0:Y:S01]  /*0160*/  S2UR UR8, SR_CgaCtaId ;  /* 0x00000000000879c3 */ /* 0x000e220000008800 */
[----:B------:R-:W-:Y:S01]  /*0170*/  UMOV UR4, 0x400 ;  /* 0x0000040000047882 */ /* 0x000fe20000000000 */
[----:B------:R-:W-:Y:S01]  /*0180*/  UMOV UR5, 0x1 ;  /* 0x0000000100057882 */ /* 0x000fe20000000000 */
[----:B------:R-:W-:Y:S01]  /*0190*/  UMOV UR6, 0x8 ;  /* 0x0000000800067882 */ /* 0x000fe20000000000 */
[----:B------:R-:W-:Y:S01]  /*01a0*/  ELECT P0, URZ, PT ;  /* 0x00000000003f782f */ /* 0x000fe20003800000 */
[----:B------:R-:W-:-:S04]  /*01b0*/  UIADD3 UR6, -UR6, 0x100000, URZ ;  /* 0x0010000006067890 */ /* 0x000fc8000fffe13f */
[----:B------:R-:W-:Y:S02]  /*01c0*/  USHF.L.U32 UR7, UR6, 0xb, URZ ;  /* 0x0000000b06077899 */ /* 0x000fe4000800063f */
[----:B------:R-:W-:Y:S02]  /*01d0*/  USHF.L.U32 UR6, UR6, 0x1, URZ ;  /* 0x0000000106067899 */ /* 0x000fe4000800063f */
[----:B0-----:R-:W-:Y:S02]  /*01e0*/  ULEA UR8, UR8, UR4, 0x18 ;  /* 0x0000000408087291 */ /* 0x001fe4000f8ec03f */
[----:B------:R-:W-:-:S04]  /*01f0*/  UIADD3 UR4, -UR5, 0x100000, URZ ;  /* 0x0010000005047890 */ /* 0x000fc8000fffe13f */
[----:B------:R-:W-:Y:S02]  /*0200*/  USHF.L.U32 UR5, UR4, 0xb, URZ ;  /* 0x0000000b04057899 */ /* 0x000fe4000800063f */
[----:B------:R-:W-:Y:S01]  /*0210*/  USHF.L.U32 UR4, UR4, 0x1, URZ ;  /* 0x0000000104047899 */ /* 0x000fe2000800063f */
[----:B------:R-:W0:Y:S11]  /*0220*/  FENCE.VIEW.ASYNC.S ;  /* 0x00000000000073c6 */ /* 0x000e360000000000 */
[----:B0-----:R0:W1:Y:S01]  /*0230*/  SYNCS.EXCH.64 URZ, [UR8], UR4 ;  /* 0x00000004083f75b2 */ /* 0x0010620008000100 */
[----:B------:R0:W2:Y:S01]  /*0240*/  SYNCS.EXCH.64 URZ, [UR8+0x10], UR6 ;  /* 0x00001006083f75b2 */ /* 0x0000a20008000100 */
[----:B------:R0:W3:Y:S01]  /*0250*/  SYNCS.EXCH.64 URZ, [UR8+0x8], UR4 ;  /* 0x00000804083f75b2 */ /* 0x0000e20008000100 */
[----:B------:R0:W4:Y:S01]  /*0260*/  SYNCS.EXCH.64 URZ, [UR8+0x18], UR6 ;  /* 0x00001806083f75b2 */ /* 0x0001220008000100 */
[----:B------:R-:W-:Y:S01]  /*0270*/  NOP ;  /* 0x0000000000007918 */ /* 0x000fe20000000000 */
.L_x_2:
[----:B------:R-:W-:Y:S01]  /*0280*/  SHF.R.S32.HI R7, RZ, 0x1f, R18 ;  /* 0x0000001fff077819 */ /* 0x000fe20000011412 */
[----:B------:R-:W5:Y:S01]  /*0290*/  SHFL.IDX PT, R0, R0, RZ, 0x1f ;  /* 0x00001fff00007589 */ /* 0x000f6200000e0000 */
[----:B0-----:R-:W0:Y:S01]  /*02a0*/  S2UR UR8, SR_CTAID.X ;  /* 0x00000000000879c3 */ /* 0x001e220000002500 */
[----:B------:R-:W-:Y:S02]  /*02b0*/  ELECT P0, URZ, PT ;  /* 0x00000000003f782f */ /* 0x000fe40003800000 */
[----:B------:R-:W-:Y:S01]  /*02c0*/  LEA.HI R7, R7, R18, RZ, 0x7 ;  /* 0x0000001207077211 */ /* 0x000fe200078f38ff */
[----:B------:R-:W1:Y:S01]  /*02d0*/  S2R R4, SR_CTAID.Y ;  /* 0x0000000000047919 */ /* 0x000e620000002600 */
[----:B------:R-:W-:Y:S01]  /*02e0*/  ULDC UR4, c[0x0][0x154] ;  /* 0x0000550000047ab9 */ /* 0x000fe20000000800 */
[----:B------:R-:W-:Y:S01]  /*02f0*/  NOP ;  /* 0x0000000000007918 */ /* 0x000fe20000000000 */
[----:B------:R-:W-:Y:S01]  /*0300*/  LOP3.LUT R7, R7, 0xffffff80, RZ, 0xc0, !PT ;  /* 0xffffff8007077812 */ /* 0x000fe200078ec0ff */
[----:B------:R-:W-:Y:S01]  /*0310*/  NOP ;  /* 0x0000000000007918 */ /* 0x000fe20000000000 */
[----:B------:R-:W2:Y:S03]  /*0320*/  LDC R12, c[0x0][0x140] ;  /* 0x00005000ff0c7b82 */ /* 0x000ea60000000800 */
[----:B------:R-:W-:-:S05]  /*0330*/  IMAD.IADD R7, R18, 0x1, -R7 ;  /* 0x0000000112077824 */ /* 0x000fca00078e0a07 */
[----:B------:R-:W-:Y:S02]  /*0340*/  SHF.R.S32.HI R6, RZ, 0x1f, R7 ;  /* 0x0000001fff067819 */ /* 0x000fe40000011407 */
[----:B------:R-:W-:Y:S02]  /*0350*/  LOP3.LUT P2, RZ, R7, 0x7, RZ, 0xc0, !PT ;  /* 0x0000000707ff7812 */ /* 0x000fe4000784c0ff */
[----:B------:R-:W-:Y:S02]  /*0360*/  LEA.HI R6, R6, R7, RZ, 0x3 ;  /* 0x0000000706067211 */ /* 0x000fe400078f18ff */
[----:B-----5:R-:W-:Y:S02]  /*0370*/  ISETP.NE.OR P0, PT, R0, RZ, !P0 ;  /* 0x000000ff0000720c */ /* 0x020fe40004705670 */
[--C-:B------:R-:W-:Y:S02]  /*0380*/  SHF.R.S32.HI R0, RZ, 0x3, R6.reuse ;  /* 0x00000003ff007819 */ /* 0x100fe40000011406 */
[----:B------:R-:W-:-:S02]  /*0390*/  SHF.R.S32.HI R9, RZ, 0x1f, R6 ;  /* 0x0000001fff097819 */ /* 0x000fc40000011406 */
[----:B------:R-:W-:Y:S02]  /*03a0*/  SHF.R.S32.HI R6, RZ, 0x1f, R3 ;  /* 0x0000001fff067819 */ /* 0x000fe40000011403 */
[----:B------:R-:W-:Y:S02]  /*03b0*/  LEA.HI R9, R9, R0, RZ, 0x2 ;  /* 0x0000000009097211 */ /* 0x000fe400078f10ff */
[----:B------:R-:W-:Y:S02]  /*03c0*/  LEA.HI R6, R6, R3, RZ, 0x2 ;  /* 0x0000000306067211 */ /* 0x000fe400078f10ff */
[----:B-1----:R-:W-:Y:S01]  /*03d0*/  I2FP.F32.U32 R8, R4 ;  /* 0x0000000400087245 */ /* 0x002fe20000201000 */
[----:B------:R-:W-:Y:S01]  /*03e0*/  VOTEU.ALL UP0, P0 ;  /* 0x00000000003f7886 */ /* 0x000fe20000000000 */
[----:B------:R-:W-:Y:S01]  /*03f0*/  LOP3.LUT R6, R6, 0x3ffffffc, RZ, 0xc0, !PT ;  /* 0x3ffffffc06067812 */ /* 0x000fe200078ec0ff */
[----:B------:R-:W-:Y:S01]  /*0400*/  VOTEU.ALL UP1, P0 ;  /* 0x00000000003f7886 */ /* 0x000fe20000020000 */
[----:B------:R-:W-:Y:S01]  /*0410*/  LOP3.LUT R9, R9, 0xfffffffc, RZ, 0xc0, !PT ;  /* 0xfffffffc09097812 */ /* 0x000fe200078ec0ff */
[----:B------:R-:W-:Y:S01]  /*0420*/  FMUL R10, R8, UR4 ;  /* 0x00000004080a7c20 */ /* 0x000fe20008400000 */
[----:B------:R-:W1:Y:S01]  /*0430*/  @!UP0 S2UR UR7, SR_CgaCtaId ;  /* 0x00000000000789c3 */ /* 0x000e620000008800 */
[----:B------:R-:W-:Y:S01]  /*0440*/  IMAD.IADD R11, R3, 0x1, -R6 ;  /* 0x00000001030b7824 */ /* 0x000fe200078e0a06 */
[----:B0-----:R-:W-:Y:S01]  /*0450*/  I2FP.F32.U32 R6, UR8 ;  /* 0x0000000800067c45 */ /* 0x001fe20008201000 */
[----:B------:R-:W-:Y:S01]  /*0460*/  IMAD.IADD R0, R0, 0x1, -R9 ;  /* 0x0000000100007824 */ /* 0x000fe200078e0a09 */
[----:B------:R-:W-:Y:S01]  /*0470*/  ULDC UR4, c[0x0][0x150] ;  /* 0x0000540000047ab9 */ /* 0x000fe20000000800 */
[----:B------:R-:W0:Y:S01]  /*0480*/  F2I.U32.TRUNC.NTZ R10, R10 ;  /* 0x0000000a000a7305 */ /* 0x000e22000020f000 */
[----:B------:R-:W-:Y:S01]  /*0490*/  SHF.R.S32.HI R3, RZ, 0x1f, R2 ;  /* 0x0000001fff037819 */ /* 0x000fe20000011402 */
[----:B------:R-:W-:Y:S01]  /*04a0*/  FMUL R6, R6, UR4 ;  /* 0x0000000406067c20 */ /* 0x000fe20008400000 */
[----:B------:R-:W5:Y:S01]  /*04b0*/  LDC R9, c[0x0][0x148] ;  /* 0x00005200ff097b82 */ /* 0x000f620000000800 */
[----:B------:R-:W-:Y:S01]  /*04c0*/  IMAD R11, R11, 0x4, R0 ;  /* 0x000000040b0b7824 */ /* 0x000fe200078e0200 */
[----:B------:R-:W-:Y:S01]  /*04d0*/  LEA.HI R3, R3, R2, RZ, 0x2 ;  /* 0x0000000203037211 */ /* 0x000fe200078f10ff */
[----:B------:R-:W-:Y:S01]  /*04e0*/  UMOV UR4, 0x20 ;  /* 0x0000002000047882 */ /* 0x000fe20000000000 */
[----:B------:R-:W-:Y:S01]  /*04f0*/  @!UP0 UMOV UR6, 0x400 ;  /* 0x0000040000068882 */ /* 0x000fe20000000000 */
[----:B------:R-:W3:Y:S01]  /*0500*/  F2I.U32.TRUNC.NTZ R6, R6 ;  /* 0x0000000600067305 */ /* 0x000ee2000020f000 */
[----:B------:R-:W-:Y:S01]  /*0510*/  LOP3.LUT R3, R3, 0xfffffffc, RZ, 0xc0, !PT ;  /* 0xfffffffc03037812 */ /* 0x000fe200078ec0ff */
[----:B------:R-:W-:Y:S01]  /*0520*/  IMAD.SHL.U32 R22, R11, 0x4, RZ ;  /* 0x000000040b167824 */ /* 0x000fe200078e00ff */
[----:B------:R-:W4:Y:S01]  /*0530*/  LDC R8, c[0x0][0x144] ;  /* 0x00005100ff087b82 */ /* 0x000f220000000800 */
[----:B------:R-:W-:-:S04]  /*0540*/  @!UP0 UIADD3 UR4, -UR4, 0x100000, URZ ;  /* 0x0010000004048890 */ /* 0x000fc8000fffe13f */
[----:B------:R-:W-:Y:S02]  /*0550*/  @!UP0 USHF.L.U32 UR5, UR4, 0xb, URZ ;  /* 0x0000000b04058899 */ /* 0x000fe4000800063f */
[----:B------:R-:W-:Y:S01]  /*0560*/  @!UP0 USHF.L.U32 UR4, UR4, 0x1, URZ ;  /* 0x0000000104048899 */ /* 0x000fe2000800063f */
[----:B--2---:R-:W-:Y:S01]  /*0570*/  ISETP.EQ.U32.AND P3, PT, R12, 0x1, PT ;  /* 0x000000010c00780c */ /* 0x004fe20003f62070 */
[----:B------:R-:W-:Y:S01]  /*0580*/  IMAD.IADD R0, R2, 0x1, -R3 ;  /* 0x0000000102007824 */ /* 0x000fe200078e0a03 */
[----:B------:R-:W-:Y:S01]  /*0590*/  LOP3.LUT R22, R11, 0xc, R22, 0x78, !PT ;  /* 0x0000000c0b167812 */ /* 0x000fe200078e7816 */
[----:B0-----:R-:W-:Y:S01]  /*05a0*/  IMAD.MOV R14, RZ, RZ, -R10 ;  /* 0x000000ffff0e7224 */ /* 0x001fe200078e0a0a */
[----:B-1----:R-:W-:Y:S02]  /*05b0*/  @!UP0 ULEA UR6, UR7, UR6, 0x18 ;  /* 0x0000000607068291 */ /* 0x002fe4000f8ec03f */
[----:B------:R-:W-:Y:S01]  /*05c0*/  ISETP.NE.AND P1, PT, R0, 0x3, PT ;  /* 0x000000030000780c */ /* 0x000fe20003f25270 */
[----:B------:R-:W-:Y:S01]  /*05d0*/  VOTEU.ALL UP0, P0 ;  /* 0x00000000003f7886 */ /* 0x000fe20000000000 */
[----:B------:R-:W-:Y:S01]  /*05e0*/  ISETP.LT.U32.AND P0, PT, R22, 0x4, !P2 ;  /* 0x000000041600780c */ /* 0x000fe20005701070 */
[----:B---3--:R-:W-:Y:S01]  /*05f0*/  IMAD.MOV R3, RZ, RZ, -R6 ;  /* 0x000000ffff037224 */ /* 0x008fe200078e0a06 */
[----:B------:R-:W-:-:S02]  /*0600*/  ISETP.EQ.OR P1, PT, R0, RZ, !P1 ;  /* 0x000000ff0000720c */ /* 0x000fc40004f22670 */
[----:B------:R-:W-:Y:S01]  /*0610*/  ISETP.NE.AND P2, PT, R5, RZ, PT ;  /* 0x000000ff0500720c */ /* 0x000fe20003f45270 */
[----:B-----5:R-:W-:Y:S01]  /*0620*/  IMAD R7, R9, R14, R4 ;  /* 0x0000000e09077224 */ /* 0x020fe200078e0204 */
[----:B------:R-:W-:Y:S01]  /*0630*/  ISETP.EQ.AND P1, PT, R5, RZ, P1 ;  /* 0x000000ff0500720c */ /* 0x000fe20000f22270 */
[----:B------:R-:W0:Y:S02]  /*0640*/  FENCE.VIEW.ASYNC.S ;  /* 0x00000000000073c6 */ /* 0x000e240000000000 */
[----:B0-----:R0:W1:Y:S01]  /*0650*/  @!UP0 SYNCS.EXCH.64 URZ, [UR6+0x30], UR4 ;  /* 0x00003004063f85b2 */ /* 0x0010620008000100 */
[----:B------:R-:W-:Y:S02]  /*0660*/  ISETP.NE.AND P4, PT, R7, R22, PT ;  /* 0x000000160700720c */ /* 0x000fe40003f85270 */
[----:B------:R-:W-:Y:S01]  /*0670*/  SEL R19, RZ, 0x1, !P1 ;  /* 0x00000001ff137807 */ /* 0x000fe20004800000 */
[----:B----4-:R-:W-:Y:S02]  /*0680*/  IMAD R3, R8, R3, UR8 ;  /* 0x0000000808037e24 */ /* 0x010fe4000f8e0203 */
[----:B------:R-:W-:-:S03]  /*0690*/  VIADD R8, R5, 0xffffffff ;  /* 0xffffffff05087836 */ /* 0x000fc60000000000 */
[----:B------:R-:W-:Y:S02]  /*06a0*/  ISETP.EQ.OR P4, PT, R3, RZ, !P4 ;  /* 0x000000ff0300720c */ /* 0x000fe40006782670 */
[----:B------:R-:W-:Y:S02]  /*06b0*/  ISETP.GE.U32.AND P5, PT, R8, 0x2, PT ;  /* 0x000000020800780c */ /* 0x000fe40003fa6070 */
[----:B------:R-:W-:Y:S02]  /*06c0*/  PLOP3.LUT P0, PT, P0, P4, PT, 0x80, 0x0 ;  /* 0x000000000000781c */ /* 0x000fe40000709070 */
[----:B------:R-:W-:Y:S01]  /*06d0*/  SEL R19, R19, 0x2, P5 ;  /* 0x0000000213137807 */ /* 0x000fe20002800000 */
[----:B------:R0:W2:Y:S01]  /*06e0*/  @!UP1 SYNCS.EXCH.64 URZ, [UR6+0x38], UR4 ;  /* 0x00003804063f95b2 */ /* 0x0000a20008000100 */
[----:B------:R-:W-:Y:S01]  /*06f0*/  P2R R156, PR, RZ, 0x1 ;  /* 0x00000001ff9c7803 */ /* 0x000fe20000000000 */
[----:B------:R-:W-:Y:S01]  /*0700*/  NOP ;  /* 0x0000000000007918 */ /* 0x000fe20000000000 */
[----:B------:R-:W-:Y:S07]  /*0710*/  @!P3 BRA `(.L_x_3) ;  /* 0x000000000008b947 */ /* 0x000fee0003800000 */
[----:B-12---:R-:W-:Y:S01]  /*0720*/  UCGABAR_ARV ;  /* 0x00000000000079c7 */ /* 0x006fe20008000000 */
[----:B------:R-:W-:Y:S05]  /*0730*/  BRA `(.L_x_4) ;  /* 0x0000000000047947 */ /* 0x000fea0003800000 */
.L_x_3:
[----:B-12---:R-:W-:Y:S01]  /*0740*/  NOP ;  /* 0x0000000000007918 */ /* 0x006fe20000000000 */
.L_x_4:
[----:B------:R-:W1:Y:S01]  /*0750*/  LDC R2, c[0x0][0x65c] ;  /* 0x00019700ff027b82 */ /* 0x000e620000000800 */
[----:B------:R-:W-:Y:S02]  /*0760*/  IMAD.U32 R6, RZ, RZ, UR8 ;  /* 0x00000008ff067e24 */ /* 0x000fe4000f8e00ff */
[----:B------:R-:W-:Y:S01]  /*0770*/  IMAD.MOV.U32 R7, RZ, RZ, RZ ;  /* 0x000000ffff077224 */ /* 0x000fe200078e00ff */
[----:B-1----:R-:W-:-:S04]  /*0780*/  ISETP.NE.AND P1, PT, R2, 0x1, PT ;  /* 0x000000010200780c */ /* 0x002fc80003f25270 */
[----:B------:R-:W-:-:S09]  /*0790*/  P2R R5, PR, RZ, 0x2 ;  /* 0x00000002ff057803 */ /* 0x000fd20000000000 */
[----:B------:R-:W1:Y:S01]  /*07a0*/  @P1 LDC R17, c[0x0][0x10] ;  /* 0x00000400ff111b82 */ /* 0x000e620000000800 */
[----:B------:R-:W-:Y:S02]  /*07b0*/  @P1 IMAD.MOV.U32 R5, RZ, RZ, RZ ;  /* 0x000000ffff051224 */ /* 0x000fe400078e00ff */
[----:B------:R-:W-:-:S05]  /*07c0*/  @P1 IMAD.MOV.U32 R13, RZ, RZ, RZ ;  /* 0x000000ffff0d1224 */ /* 0x000fca00078e00ff */
[----:B------:R-:W2:Y:S01]  /*07d0*/  @!P1 LDC R11, c[0x0][0xc] ;  /* 0x00000300ff0b9b82 */ /* 0x000ea20000000800 */
[----:B-1----:R-:W-:-:S04]  /*07e0*/  @P1 IMAD.WIDE.U32 R16, R17, UR8, R4 ;  /* 0x0000000811101c25 */ /* 0x002fc8000f8e0004 */
[----:B------:R-:W-:Y:S02]  /*07f0*/  @P1 IMAD.IADD R17, R17, 0x1, R13 ;  /* 0x0000000111111824 */ /* 0x000fe400078e020d */
[----:B--2---:R-:W-:-:S04]  /*0800*/  @!P1 IMAD.WIDE.U32 R6, R4, R11, R6 ;  /* 0x0000000b04069225 */ /* 0x004fc800078e0006 */
[----:B------:R-:W-:Y:S02]  /*0810*/  @!P1 IMAD.MOV.U32 R16, RZ, RZ, R6 ;  /* 0x000000ffff109224 */ /* 0x000fe400078e0006 */
[----:B------:R-:W-:Y:S01]  /*0820*/  @!P1 IMAD.MOV.U32 R17, RZ, RZ, R7 ;  /* 0x000000ffff119224 */ /* 0x000fe200078e0007 */
[----:B------:R-:W-:Y:S06]  /*0830*/  @!P3 BRA `(.L_x_5) ;  /* 0x00000000000cb947 */ /* 0x000fec0003800000 */
[----:B------:R-:W-:Y:S01]  /*0840*/  UCGABAR_WAIT ;  /* 0x0000000000007dc7 */ /* 0x000fe20008000000 */
[----:B------:R-:W-:Y:S01]  /*0850*/  CCTL.IVALL ;  /* 0x00000000ff00798f */ /* 0x000fe20002000000 */
[----:B------:R-:W-:Y:S05]  /*0860*/  BRA `(.L_x_6) ;  /* 0x0000000000047947 */ /* 0x000fea0003800000 */
.L_x_5:
[----:B------:R-:W-:Y:S06]  /*0870*/  BAR.SYNC.DEFER_BLOCKING 0x0 ;  /* 0x0000000000007b1d */ /* 0x000fec0000010000 */
.L_x_6:
[----:B------:R-:W-:Y:S05]  /*0880*/  @!P2 BRA `(.L_x_7) ;  /* 0x0000009c0064a947 */ /* 0x000fea0003800000 */
[----:B------:R-:W-:-:S13]  /*0890*/  ISETP.GT.U32.AND P0, PT, R8, 0x1, PT ;  /* 0x000000010800780c */ /* 0x000fda0003f04070 */
[----:B0-----:R-:W-:Y:S05]  /*08a0*/  @P0 EXIT ;  /* 0x000000000000094d */ /* 0x001fea0003800000 */
[----:B------:R-:W-:Y:S01]  /*08b0*/  ULDC.64 UR4, c[0x0][0x650] ;  /* 0x0001940000047ab9 */ /* 0x000fe20000000a00 */
[----:B------:R-:W-:Y:S01]  /*08c0*/  PRMT R0, RZ, 0x7610, R0 ;  /* 0x00007610ff007816 */ /* 0x000fe20000000000 */
[----:B------:R-:W-:Y:S01]  /*08d0*/  IMAD.MOV.U32 R153, RZ, RZ, -0x1 ;  /* 0xffffffffff997424 */ /* 0x000fe200078e00ff */
[----:B------:R-:W-:Y:S01]  /*08e0*/  ISETP.GE.U32.AND P0, PT, R16, UR4, PT ;  /* 0x0000000410007c0c */ /* 0x000fe2000bf06070 */
[----:B------:R-:W-:Y:S02]  /*08f0*/  IMAD.MOV.U32 R152, RZ, RZ, -0x1 ;  /* 0xffffffffff987424 */ /* 0x000fe400078e00ff */
[----:B------:R-:W-:Y:S01]  /*0900*/  IMAD.MOV.U32 R23, RZ, RZ, -0x1 ;  /* 0xffffffffff177424 */ /* 0x000fe200078e00ff */
[----:B------:R-:W-:-:S13]  /*0910*/  ISETP.GE.U32.AND.EX P0, PT, R17, UR5, PT, P0 ;  /* 0x0000000511007c0c */ /* 0x000fda000bf06100 */
[----:B------:R-:W-:Y:S05]  /*0920*/  @P0 BRA `(.L_x_8) ;  /* 0x00000004002c0947 */ /* 0x000fea0003800000 */
[----:B------:R-:W0:Y:S01]  /*0930*/  LDC.64 R20, c[0x0][0x628] ;  /* 0x00018a00ff147b82 */ /* 0x000e220000000a00 */
[----:B------:R-:W-:Y:S02]  /*0940*/  IMAD.MOV.U32 R6, RZ, RZ, R16 ;  /* 0x000000ffff067224 */ /* 0x000fe400078e0010 */
[----:B------:R-:W-:-:S05]  /*0950*/  IMAD.MOV.U32 R7, RZ, RZ, R17 ;  /* 0x000000ffff077224 */ /* 0x000fca00078e0011 */
[----:B------:R-:W1:Y:S08]  /*0960*/  LDC R0, c[0x0][0x630] ;  /* 0x00018c00ff007b82 */ /* 0x000e700000000800 */
[----:B------:R-:W2:Y:S01]  /*0970*/  LDC.64 R24, c[0x0][0x620] ;  /* 0x00018800ff187b82 */ /* 0x000ea20000000a00 */
[----:B0-----:R-:W-:-:S04]  /*0980*/  ISETP.NE.U32.AND P0, PT, R20, RZ, PT ;  /* 0x000000ff1400720c */ /* 0x001fc80003f05070 */
[----:B------:R-:W-:-:S13]  /*0990*/  ISETP.NE.AND.EX P0, PT, R21, RZ, PT, P0 ;  /* 0x000000ff1500720c */ /* 0x000fda0003f05300 */
[----:B-12---:R-:W-:Y:S05]  /*09a0*/  @!P0 BRA `(.L_x_9) ;  /* 0x0000000000288947 */ /* 0x006fea0003800000 */
[----:B------:R-:W0:Y:S02]  /*09b0*/  LDC R13, c[0x0][0x634] ;  /* 0x00018d00ff0d7b82 */ /* 0x000e240000000800 */
[----:B0-----:R-:W-:-:S05]  /*09c0*/  IADD3 R13, P0, R16, R13, RZ ;  /* 0x0000000d100d7210 */ /* 0x001fca0007f1e0ff */
[----:B------:R-:W-:-:S04]  /*09d0*/  IMAD.X R15, RZ, RZ, R17, P0 ;  /* 0x000000ffff0f7224 */ /* 0x000fc800000e0611 */
[----:B------:R-:W-:-:S04]  /*09e0*/  IMAD.WIDE.U32 R6, R15, R20, RZ ;  /* 0x000000140f067225 */ /* 0x000fc800078e00ff */
[----:B------:R-:W-:-:S04]  /*09f0*/  IMAD.WIDE.U32 R10, P0, R13, R21, R6 ;  /* 0x000000150d0a7225 */ /* 0x000fc80007800006 */
[----:B------:R-:W-:-:S04]  /*0a00*/  IMAD.WIDE.U32 R6, R13, R20, RZ ;  /* 0x000000140d067225 */ /* 0x000fc800078e00ff */
[----:B------:R-:W-:Y:S01]  /*0a10*/  IMAD.X R13, RZ, RZ, RZ, P0 ;  /* 0x000000ffff0d7224 */ /* 0x000fe200000e06ff */
[----:B------:R-:W-:Y:S01]  /*0a20*/  IADD3 RZ, P0, R7, R10, RZ ;  /* 0x0000000a07ff7210 */ /* 0x000fe20007f1e0ff */
[----:B------:R-:W-:-:S04]  /*0a30*/  IMAD.MOV.U32 R12, RZ, RZ, R11 ;  /* 0x000000ffff0c7224 */ /* 0x000fc800078e000b */
[----:B------:R-:W-:-:S08]  /*0a40*/  IMAD.WIDE.U32.X R6, R15, R21, R12, P0 ;  /* 0x000000150f067225 */ /* 0x000fd000000e040c */
.L_x_9:
[----:B------:R-:W0:Y:S01]  /*0a50*/  LDC.64 R20, c[0x0][0x640] ;  /* 0x00019000ff147b82 */ /* 0x000e220000000a00 */
[--C-:B------:R-:W-:Y:S01]  /*0a60*/  SHF.R.U64 R27, R6, R0, R7.reuse ;  /* 0x00000000061b7219 */ /* 0x100fe20000001207 */
[----:B------:R-:W-:Y:S01]  /*0a70*/  IMAD R28, R9, R14, R4 ;  /* 0x0000000e091c7224 */ /* 0x000fe200078e0204 */
[----:B------:R-:W-:Y:S02]  /*0a80*/  SHF.R.U32.HI R0, RZ, R0, R7 ;  /* 0x00000000ff007219 */ /* 0x000fe40000011607 */
[----:B------:R-:W-:-:S03]  /*0a90*/  IADD3 R5, P0, RZ, -R27, RZ ;  /* 0x8000001bff057210 */ /* 0x000fc60007f1e0ff */
[----:B------:R-:W1:Y:S02]  /*0aa0*/  LDC R8, c[0x0][0x618] ;  /* 0x00018600ff087b82 */ /* 0x000e640000000800 */
[----:B------:R-:W-:-:S04]  /*0ab0*/  IMAD.X R7, RZ, RZ, ~R0, P0 ;  /* 0x000000ffff077224 */ /* 0x000fc800000e0e00 */
[-C--:B------:R-:W-:Y:S02]  /*0ac0*/  IMAD R0, R7, R24.reuse, RZ ;  /* 0x0000001807007224 */ /* 0x080fe400078e02ff */
[----:B------:R-:W2:Y:S01]  /*0ad0*/  LDC R11, c[0x0][0x608] ;  /* 0x00018200ff0b7b82 */ /* 0x000ea20000000800 */
[----:B------:R-:W-:-:S04]  /*0ae0*/  IMAD.WIDE.U32 R6, R5, R24, R16 ;  /* 0x0000001805067225 */ /* 0x000fc800078e0010 */
[----:B------:R-:W-:Y:S02]  /*0af0*/  IMAD R5, R5, R25, R0 ;  /* 0x0000001905057224 */ /* 0x000fe400078e0200 */
[----:B------:R-:W-:Y:S01]  /*0b00*/  IMAD.MOV.U32 R25, RZ, RZ, 0x1 ;  /* 0x00000001ff197424 */ /* 0x000fe200078e00ff */
[----:B------:R-:W3:Y:S01]  /*0b10*/  LDC R12, c[0x0][0x658] ;  /* 0x00019600ff0c7b82 */ /* 0x000ee20000000800 */
[----:B0-----:R-:W-:Y:S01]  /*0b20*/  ISETP.NE.U32.AND P0, PT, R20, RZ, PT ;  /* 0x000000ff1400720c */ /* 0x001fe20003f05070 */
[----:B------:R-:W-:Y:S02]  /*0b30*/  IMAD.IADD R5, R7, 0x1, R5 ;  /* 0x0000000107057824 */ /* 0x000fe400078e0205 */
[----:B------:R-:W-:Y:S01]  /*0b40*/  IMAD.MOV.U32 R7, RZ, RZ, -0x1 ;  /* 0xffffffffff077424 */ /* 0x000fe200078e00ff */
[----:B------:R-:W-:-:S03]  /*0b50*/  ISETP.NE.AND.EX P0, PT, R21, RZ, PT, P0 ;  /* 0x000000ff1500720c */ /* 0x000fc60003f05300 */
[----:B------:R-:W0:Y:S01]  /*0b60*/  LDC R15, c[0x0][0x600] ;  /* 0x00018000ff0f7b82 */ /* 0x000e220000000800 */
[-CC-:B-1----:R-:W-:Y:S02]  /*0b70*/  SHF.R.U64 R13, R6, R8.reuse, R5.reuse ;  /* 0x00000008060d7219 */ /* 0x182fe40000001205 */
[----:B------:R-:W-:-:S05]  /*0b80*/  SHF.R.U32.HI R0, RZ, R8, R5 ;  /* 0x00000008ff007219 */ /* 0x000fca0000011605 */
[----:B------:R-:W1:Y:S01]  /*0b90*/  LDC R23, c[0x0][0x648] ;  /* 0x00019200ff177b82 */ /* 0x000e620000000800 */
[-CC-:B--2---:R-:W-:Y:S02]  /*0ba0*/  SHF.R.U64 R29, R13, R11.reuse, R0.reuse ;  /* 0x0000000b0d1d7219 */ /* 0x184fe40000001200 */
[----:B------:R-:W-:-:S05]  /*0bb0*/  SHF.R.U32.HI R5, RZ, R11, R0 ;  /* 0x0000000bff057219 */ /* 0x000fca0000011600 */
[----:B------:R-:W2:Y:S01]  /*0bc0*/  LDC R24, c[0x0][0x638] ;  /* 0x00018e00ff187b82 */ /* 0x000ea20000000800 */
[-CC-:B---3--:R-:W-:Y:S02]  /*0bd0*/  SHF.R.U64 R14, R29, R12.reuse, R5.reuse ;  /* 0x0000000c1d0e7219 */ /* 0x188fe40000001205 */
[-C--:B------:R-:W-:Y:S02]  /*0be0*/  SHF.L.U32 R0, R7, R12.reuse, RZ ;  /* 0x0000000c07007219 */ /* 0x080fe400000006ff */
[----:B------:R-:W-:Y:S01]  /*0bf0*/  SHF.R.U32.HI R5, RZ, R12, R5 ;  /* 0x0000000cff057219 */ /* 0x000fe20000011605 */
[----:B------:R-:W-:Y:S01]  /*0c00*/  IMAD.MOV.U32 R4, RZ, RZ, R14 ;  /* 0x000000ffff047224 */ /* 0x000fe200078e000e */
[----:B------:R-:W-:Y:S01]  /*0c10*/  LOP3.LUT R10, RZ, R0, RZ, 0x33, !PT ;  /* 0x00000000ff0a7212 */ /* 0x000fe200078e33ff */
[----:B------:R-:W3:Y:S01]  /*0c20*/  LDC R26, c[0x0][0x610] ;  /* 0x00018400ff1a7b82 */ /* 0x000ee20000000800 */
[----:B------:R-:W-:Y:S05]  /*0c30*/  @!P0 BRA `(.L_x_10) ;  /* 0x0000000000288947 */ /* 0x000fea0003800000 */
[----:B------:R-:W4:Y:S02]  /*0c40*/  LDC R9, c[0x0][0x64c] ;  /* 0x00019300ff097b82 */ /* 0x000f240000000800 */
[----:B----4-:R-:W-:-:S05]  /*0c50*/  IADD3 R9, P0, R14, R9, RZ ;  /* 0x000000090e097210 */ /* 0x010fca0007f1e0ff */
        /* <DEDUP_REMOVED lines=8> */
.L_x_10:
[----:B-1----:R-:W-:Y:S01]  /*0ce0*/  SHF.R.U64 R4, R4, R23, R5 ;  /* 0x0000001704047219 */ /* 0x002fe20000001205 */
[----:B0-----:R-:W-:Y:S01]  /*0cf0*/  VIADD R6, R15, 0xffffffff ;  /* 0xffffffff0f067836 */ /* 0x001fe20000000000 */
[----:B------:R-:W-:Y:S01]  /*0d00*/  SHF.L.U32 R0, R25, R12, RZ ;  /* 0x0000000c19007219 */ /* 0x000fe200000006ff */
[----:B------:R-:W-:Y:S01]  /*0d10*/  IMAD.MOV.U32 R23, RZ, RZ, R27 ;  /* 0x000000ffff177224 */ /* 0x000fe200078e001b */
[----:B------:R-:W-:Y:S01]  /*0d20*/  LOP3.LUT R5, R29, R10, RZ, 0xc0, !PT ;  /* 0x0000000a1d057212 */ /* 0x000fe200078ec0ff */
[----:B------:R-:W-:Y:S01]  /*0d30*/  IMAD.MOV R7, RZ, RZ, -R4 ;  /* 0x000000ffff077224 */ /* 0x000fe200078e0a04 */
[----:B------:R-:W-:Y:S02]  /*0d40*/  SEL R3, R3, R28, !P1 ;  /* 0x0000001c03037207 */ /* 0x000fe40004800000 */
[----:B------:R-:W-:Y:S01]  /*0d50*/  LOP3.LUT R6, R13, R6, RZ, 0xc0, !PT ;  /* 0x000000060d067212 */ /* 0x000fe200078ec0ff */
[----:B------:R-:W-:Y:S02]  /*0d60*/  IMAD R4, R0, R4, R5 ;  /* 0x0000000400047224 */ /* 0x000fe400078e0205 */
[----:B--2---:R-:W-:-:S02]  /*0d70*/  IMAD R0, R7, R24, R14 ;  /* 0x0000001807007224 */ /* 0x004fc400078e020e */
[----:B---3--:R-:W-:Y:S02]  /*0d80*/  IMAD R3, R4, R26, R3 ;  /* 0x0000001a04037224 */ /* 0x008fe400078e0203 */
[----:B------:R-:W-:Y:S02]  /*0d90*/  IMAD.MOV.U32 R5, RZ, RZ, 0x1 ;  /* 0x00000001ff057424 */ /* 0x000fe400078e00ff */
[----:B------:R-:W-:-:S03]  /*0da0*/  IMAD R4, R0, R15, R6 ;  /* 0x0000000f00047224 */ /* 0x000fc600078e0206 */
[----:B------:R-:W-:Y:S02]  /*0db0*/  PRMT R0, R5, 0x7610, R0 ;  /* 0x0000761005007816 */ /* 0x000fe40000000000 */
[----:B------:R-:W-:Y:S02]  /*0dc0*/  SEL R152, R4, R3, !P1 ;  /* 0x0000000304987207 */ /* 0x000fe40004800000 */
[----:B------:R-:W-:-:S07]  /*0dd0*/  SEL R153, R3, R4, !P1 ;  /* 0x0000000403997207 */ /* 0x000fce0004800000 */
.L_x_8:
[----:B------:R-:W-:-:S08]  /*0de0*/  NOP ;  /* 0x0000000000007918 */ /* 0x000fd00000000000 */
[----:B------:R-:W0:Y:S02]  /*0df0*/  USETMAXREG.TRY_ALLOC.CTAPOOL UP0, 0xe8 ;  /* 0x000000e8000079c8 */ /* 0x000e240008000600 */
[----:B0-----:R-:W-:-:S13]  /*0e00*/  PLOP3.LUT P0, PT, PT, PT, UP0, 0x80, 0x0 ;  /* 0x000000000000781c */ /* 0x001fda0003f0f008 */
[----:B------:R-:W-:Y:S05]  /*0e10*/  @!P0 BRA `(.L_x_8) ;  /* 0xfffffffc00f08947 */ /* 0x000fea000383ffff */
[----:B------:R-:W-:Y:S01]  /*0e20*/  ULDC.64 UR4, c[0x0][0x598] ;  /* 0x0001660000047ab9 */ /* 0x000fe20000000a00 */
[----:B------:R-:W-:Y:S01]  /*0e30*/  ULDC.64 UR36, c[0x0][0x208] ;  /* 0x0000820000247ab9 */ /* 0x000fe20000000a00 */
[----:B------:R-:W-:-:S04]  /*0e40*/  ISETP.NE.U32.AND P0, PT, RZ, UR4, PT ;  /* 0x00000004ff007c0c */ /* 0x000fc8000bf05070 */
[----:B------:R-:W-:-:S13]  /*0e50*/  ISETP.NE.AND.EX P0, PT, RZ, UR5, PT, P0 ;  /* 0x00000005ff007c0c */ /* 0x000fda000bf05300 */
[----:B------:R-:W-:Y:S05]  /*0e60*/  @!P0 BRA `(.L_x_11) ;  /* 0x00000000001c8947 */ /* 0x000fea0003800000 */
[----:B------:R-:W0:Y:S02]  /*0e70*/  LDC.64 R4, c[0x0][0x598] ;  /* 0x00016600ff047b82 */ /* 0x000e240000000a00 */
[----:B0-----:R-:W2:Y:S02]  /*0e80*/  LDG.E.64 R4, desc[UR36][R4.64] ;  /* 0x0000002404047981 */ /* 0x001ea4000c1e1b00 */
[----:B--2---:R-:W-:-:S04]  /*0e90*/  ISETP.NE.U32.AND P0, PT, R4, RZ, PT ;  /* 0x000000ff0400720c */ /* 0x004fc80003f05070 */
[----:B------:R-:W-:-:S13]  /*0ea0*/  ISETP.NE.AND.EX P0, PT, R5, RZ, PT, P0 ;  /* 0x000000ff0500720c */ /* 0x000fda0003f05300 */
[----:B------:R-:W-:Y:S05]  /*0eb0*/  @!P0 BRA `(.L_x_11) ;  /* 0x0000000000088947 */ /* 0x000fea0003800000 */
[----:B------:R0:W5:Y:S01]  /*0ec0*/  LD.E R154, desc[UR36][R4.64] ;  /* 0x00000024049a7980 */ /* 0x000162000c101900 */
[----:B------:R-:W-:Y:S05]  /*0ed0*/  BRA `(.L_x_12) ;  /* 0x0000000000247947 */ /* 0x000fea0003800000 */
.L_x_11:
[----:B------:R-:W-:Y:S02]  /*0ee0*/  ULDC.64 UR4, c[0x0][0x588] ;  /* 0x0001620000047ab9 */ /* 0x000fe40000000a00 */
[----:B------:R-:W-:-:S04]  /*0ef0*/  ISETP.NE.U32.AND P0, PT, RZ, UR4, PT ;  /* 0x00000004ff007c0c */ /* 0x000fc8000bf05070 */
[----:B------:R-:W-:-:S13]  /*0f00*/  ISETP.NE.AND.EX P0, PT, RZ, UR5, PT, P0 ;  /* 0x00000005ff007c0c */ /* 0x000fda000bf05300 */
[----:B------:R-:W-:Y:S05]  /*0f10*/  @!P0 BRA `(.L_x_13) ;  /* 0x00000000000c8947 */ /* 0x000fea0003800000 */
[----:B------:R-:W0:Y:S02]  /*0f20*/  LDC.64 R154, c[0x0][0x588] ;  /* 0x00016200ff9a7b82 */ /* 0x000e240000000a00 */
[----:B0-----:R1:W5:Y:S01]  /*0f30*/  LDG.E R154, desc[UR36][R154.64] ;  /* 0x000000249a9a7981 */ /* 0x001362000c1e1900 */
[----:B------:R-:W-:Y:S05]  /*0f40*/  BRA `(.L_x_12) ;  /* 0x0000000000087947 */ /* 0x000fea0003800000 */
.L_x_13:
[----:B------:R-:W-:Y:S02]  /*0f50*/  ULDC UR4, c[0x0][0x580] ;  /* 0x0001600000047ab9 */ /* 0x000fe40000000800 */
[----:B------:R-:W-:-:S07]  /*0f60*/  IMAD.U32 R154, RZ, RZ, UR4 ;  /* 0x00000004ff9a7e24 */ /* 0x000fce000f8e00ff */
.L_x_12:
[----:B------:R-:W-:Y:S02]  /*0f70*/  ULDC.64 UR4, c[0x0][0x5a0] ;  /* 0x0001680000047ab9 */ /* 0x000fe40000000a00 */
[----:B------:R-:W-:-:S04]  /*0f80*/  ISETP.NE.U32.AND P0, PT, RZ, UR4, PT ;  /* 0x00000004ff007c0c */ /* 0x000fc8000bf05070 */
[----:B------:R-:W-:-:S13]  /*0f90*/  ISETP.NE.AND.EX P0, PT, RZ, UR5, PT, P0 ;  /* 0x00000005ff007c0c */ /* 0x000fda000bf05300 */
[----:B------:R-:W-:Y:S05]  /*0fa0*/  @!P0 BRA `(.L_x_14) ;  /* 0x00000000001c8947 */ /* 0x000fea0003800000 */
[----:B0-----:R-:W0:Y:S02]  /*0fb0*/  LDC.64 R4, c[0x0][0x5a0] ;  /* 0x00016800ff047b82 */ /* 0x001e240000000a00 */
[----:B0-----:R-:W2:Y:S02]  /*0fc0*/  LDG.E.64 R4, desc[UR36][R4.64] ;  /* 0x0000002404047981 */ /* 0x001ea4000c1e1b00 */
[----:B--2---:R-:W-:-:S04]  /*0fd0*/  ISETP.NE.U32.AND P0, PT, R4, RZ, PT ;  /* 0x000000ff0400720c */ /* 0x004fc80003f05070 */
[----:B------:R-:W-:-:S13]  /*0fe0*/  ISETP.NE.AND.EX P0, PT, R5, RZ, PT, P0 ;  /* 0x000000ff0500720c */ /* 0x000fda0003f05300 */
[----:B------:R-:W-:Y:S05]  /*0ff0*/  @!P0 BRA `(.L_x_14) ;  /* 0x0000000000088947 */ /* 0x000fea0003800000 */
[----:B-1----:R0:W5:Y:S01]  /*1000*/  LD.E R155, desc[UR36][R4.64] ;  /* 0x00000024049b7980 */ /* 0x002162000c101900 */
[----:B------:R-:W-:Y:S05]  /*1010*/  BRA `(.L_x_15) ;  /* 0x0000000000247947 */ /* 0x000fea0003800000 */
.L_x_14:
[----:B------:R-:W-:Y:S02]  /*1020*/  ULDC.64 UR4, c[0x0][0x590] ;  /* 0x0001640000047ab9 */ /* 0x000fe40000000a00 */
[----:B------:R-:W-:-:S04]  /*1030*/  ISETP.NE.U32.AND P0, PT, RZ, UR4, PT ;  /* 0x00000004ff007c0c */ /* 0x000fc8000bf05070 */
[----:B------:R-:W-:-:S13]  /*1040*/  ISETP.NE.AND.EX P0, PT, RZ, UR5, PT, P0 ;  /* 0x00000005ff007c0c */ /* 0x000fda000bf05300 */
[----:B------:R-:W-:Y:S05]  /*1050*/  @!P0 BRA `(.L_x_16) ;  /* 0x00000000000c8947 */ /* 0x000fea0003800000 */
[----:B0-----:R-:W1:Y:S02]  /*1060*/  LDC.64 R4, c[0x0][0x590] ;  /* 0x00016400ff047b82 */ /* 0x001e640000000a00 */
[----:B-1----:R1:W5:Y:S01]  /*1070*/  LDG.E R155, desc[UR36][R4.64] ;  /* 0x00000024049b7981 */ /* 0x002362000c1e1900 */
[----:B------:R-:W-:Y:S05]  /*1080*/  BRA `(.L_x_15) ;  /* 0x0000000000087947 */ /* 0x000fea0003800000 */
.L_x_16:
[----:B------:R-:W-:Y:S02]  /*1090*/  ULDC UR4, c[0x0][0x584] ;  /* 0x0001610000047ab9 */ /* 0x000fe40000000800 */
[----:B-1----:R-:W-:-:S07]  /*10a0*/  IMAD.U32 R155, RZ, RZ, UR4 ;  /* 0x00000004ff9b7e24 */ /* 0x002fce000f8e00ff */
.L_x_15:
[----:B------:R-:W-:-:S13]  /*10b0*/  LOP3.LUT P0, RZ, R0, 0xff, RZ, 0xc0, !PT ;  /* 0x000000ff00ff7812 */ /* 0x000fda000780c0ff */
[----:B------:R-:W-:Y:S05]  /*10c0*/  @!P0 EXIT ;  /* 0x000000000000894d */ /* 0x000fea0003800000 */
[----:B------:R-:W-:Y:S01]  /*10d0*/  ULDC UR4, c[0x0][0x28c] ;  /* 0x0000a30000047ab9 */ /* 0x000fe20000000800 */
[----:B------:R-:W-:Y:S01]  /*10e0*/  LOP3.LUT R157, R19, 0x1, RZ, 0xfc, !PT ;  /* 0x00000001139d7812 */ /* 0x000fe200078efcff */
[----:B------:R-:W-:Y:S01]  /*10f0*/  UIADD3 UR4, UR4, 0x7f, URZ ;  /* 0x0000007f04047890 */ /* 0x000fe2000fffe03f */
[----:B------:R-:W-:Y:S01]  /*1100*/  UMOV UR38, URZ ;  /* 0x0000003f00267c82 */ /* 0x000fe20008000000 */
[----:B------:R-:W-:Y:S02]  /*1110*/  UMOV UR39, URZ ;  /* 0x0000003f00277c82 */ /* 0x000fe40008000000 */
[----:B------:R-:W-:-:S04]  /*1120*/  USHF.R.S32.HI UR5, URZ, 0x1f, UR4 ;  /* 0x0000001f3f057899 */ /* 0x000fc80008011404 */
[----:B------:R-:W-:-:S04]  /*1130*/  ULEA.HI UR5, UR5, UR4, URZ, 0x7 ;  /* 0x0000000405057291 */ /* 0x000fc8000f8f383f */
[----:B------:R-:W-:-:S12]  /*1140*/  USHF.R.S32.HI UR40, URZ, 0x7, UR5 ;  /* 0x000000073f287899 */ /* 0x000fd80008011405 */
.L_x_290:
[----:B------:R-:W-:Y:S01]  /*1150*/  LOP3.LUT R0, R18, 0x80, RZ, 0xc0, !PT ;  /* 0x0000008012007812 */ /* 0x000fe200078ec0ff */
[----:B--2---:R-:W2:Y:S01]  /*1160*/  S2UR UR7, SR_CgaCtaId ;  /* 0x00000000000779c3 */ /* 0x004ea20000008800 */
[----:B------:R-:W-:Y:S02]  /*1170*/  UMOV UR6, 0x400 ;  /* 0x0000040000067882 */ /* 0x000fe40000000000 */
[----:B------:R-:W-:-:S06]  /*1180*/  SHF.R.U32.HI R0, RZ, 0x7, R0 ;  /* 0x00000007ff007819 */ /* 0x000fcc0000011600 */
[----:B---3--:R-:W3:Y:S01]  /*1190*/  SHFL.IDX PT, R0, R0, RZ, 0x1f ;  /* 0x00001fff00007589 */ /* 0x008ee200000e0000 */
[----:B--2---:R-:W-:Y:S01]  /*11a0*/  ULEA UR6, UR7, UR6, 0x18 ;  /* 0x0000000607067291 */ /* 0x004fe2000f8ec03f */
[----:B---3--:R-:W-:-:S13]  /*11b0*/  R2UR UR4, R0 ;  /* 0x00000000000472ca */ /* 0x008fda00000e0000 */
[----:B------:R-:W-:-:S04]  /*11c0*/  ULEA.HI UR5, UR4, UR4, URZ, 0x1 ;  /* 0x0000000404057291 */ /* 0x000fc8000f8f083f */
[----:B------:R-:W-:-:S04]  /*11d0*/  ULOP3.LUT UR5, UR5, 0x7fffe, URZ, 0xc0, !UPT ;  /* 0x0007fffe05057892 */ /* 0x000fc8000f8ec03f */
[----:B------:R-:W-:-:S03]  /*11e0*/  UIADD3 UR5, UR4, -UR5, URZ ;  /* 0x8000000504057290 */ /* 0x000fc6000fffe03f */
[----:B------:R-:W-:Y:S01]  /*11f0*/  ULDC UR4, c[0x0][0x28c] ;  /* 0x0000a30000047ab9 */ /* 0x000fe20000000800 */
[----:B------:R-:W-:Y:S01]  /*1200*/  ULEA UR5, UR5, UR6, 0xd ;  /* 0x0000000605057291 */ /* 0x000fe2000f8e683f */
[----:B------:R-:W-:-:S03]  /*1210*/  ISETP.LT.AND P0, PT, RZ, UR4, PT ;  /* 0x00000004ff007c0c */ /* 0x000fc6000bf01270 */
[----:B------:R-:W-:-:S04]  /*1220*/  UIADD3 UR5, UR5, 0x100, URZ ;  /* 0x0000010005057890 */ /* 0x000fc8000fffe03f */
[----:B------:R-:W-:-:S04]  /*1230*/  USHF.R.U32.HI UR5, URZ, 0x4, UR5 ;  /* 0x000000043f057899 */ /* 0x000fc80008011605 */
[----:B------:R-:W-:Y:S02]  /*1240*/  ULOP3.LUT UR41, UR5, 0x3fff, URZ, 0xc0, !UPT ;  /* 0x00003fff05297892 */ /* 0x000fe4000f8ec03f */
[----:B-1----:R-:W-:Y:S10]  /*1250*/  @P0 BRA `(.L_x_17) ;  /* 0x0000000000400947 */ /* 0x002ff40003800000 */
[----:B------:R-:W-:Y:S01]  /*1260*/  MOV R0, 0x0 ;  /* 0x0000000000007802 */ /* 0x000fe20000000f00 */
[----:B------:R-:W-:Y:S01]  /*1270*/  ULDC.64 UR4, c[0x4][0x68] ;  /* 0x01001a0000047ab9 */ /* 0x000fe20000000a00 */
[----:B------:R-:W-:Y:S01]  /*1280*/  ULDC.64 UR6, c[0x4][0x8] ;  /* 0x0100020000067ab9 */ /* 0x000fe20000000a00 */
[----:B01----:R-:W-:Y:S01]  /*1290*/  IMAD.U32 R4, RZ, RZ, UR4 ;  /* 0x00000004ff047e24 */ /* 0x003fe2000f8e00ff */
[----:B------:R0:W1:Y:S01]  /*12a0*/  LDC.64 R14, c[0x4][R0] ;  /* 0x01000000000e7b82 */ /* 0x0000620000000a00 */
[----:B------:R-:W-:Y:S01]  /*12b0*/  IMAD.U32 R5, RZ, RZ, UR5 ;  /* 0x00000005ff057e24 */ /* 0x000fe2000f8e00ff */
[----:B------:R-:W-:Y:S01]  /*12c0*/  ULDC.64 UR4, c[0x4][0x70] ;  /* 0x01001c0000047ab9 */ /* 0x000fe20000000a00 */
[----:B------:R-:W-:Y:S02]  /*12d0*/  IMAD.U32 R10, RZ, RZ, UR6 ;  /* 0x00000006ff0a7e24 */ /* 0x000fe4000f8e00ff */
[----:B------:R-:W-:Y:S02]  /*12e0*/  IMAD.U32 R6, RZ, RZ, UR4 ;  /* 0x00000004ff067e24 */ /* 0x000fe4000f8e00ff */
[----:B------:R-:W-:-:S02]  /*12f0*/  IMAD.U32 R7, RZ, RZ, UR5 ;  /* 0x00000005ff077e24 */ /* 0x000fc4000f8e00ff */
[----:B------:R-:W-:Y:S02]  /*1300*/  IMAD.U32 R11, RZ, RZ, UR7 ;  /* 0x00000007ff0b7e24 */ /* 0x000fe4000f8e00ff */
[----:B------:R-:W-:Y:S02]  /*1310*/  IMAD.MOV.U32 R8, RZ, RZ, 0x1e1 ;  /* 0x000001e1ff087424 */ /* 0x000fe400078e00ff */
[----:B------:R-:W-:Y:S02]  /*1320*/  IMAD.MOV.U32 R12, RZ, RZ, 0x1 ;  /* 0x00000001ff0c7424 */ /* 0x000fe400078e00ff */
[----:B0-----:R-:W-:-:S07]  /*1330*/  IMAD.MOV.U32 R13, RZ, RZ, RZ ;  /* 0x000000ffff0d7224 */ /* 0x001fce00078e00ff */
[----:B------:R-:W-:-:S07]  /*1340*/  LEPC R20, `(.L_x_17) ;  /* 0x000000001014794e */ /* 0x000fce0000000000 */
[----:B-1---5:R-:W-:Y:S05]  /*1350*/  CALL.ABS.NOINC R14 ;  /* 0x000000000e007343 */ /* 0x022fea0003c00000 */
.L_x_17:
[----:B------:R-:W-:-:S13]  /*1360*/  ISETP.NE.AND P0, PT, R157, 0x3, PT ;  /* 0x000000039d00780c */ /* 0x000fda0003f05270 */
[----:B------:R-:W-:Y:S05]  /*1370*/  @!P0 BRA `(.L_x_18) ;  /* 0x0000000000048947 */ /* 0x000fea0003800000 */
[----:B------:R-:W-:Y:S01]  /*1380*/  BPT.TRAP 0x1 ;  /* 0x000000040000795c */ /* 0x000fe20000300000 */
.L_x_18:
[----:B------:R-:W2:Y:S01]  /*1390*/  S2UR UR5, SR_CgaCtaId ;  /* 0x00000000000579c3 */ /* 0x000ea20000008800 */
[----:B------:R-:W-:Y:S01]  /*13a0*/  UMOV UR4, 0x400 ;  /* 0x0000040000047882 */ /* 0x000fe20000000000 */
[----:B------:R-:W-:Y:S02]  /*13b0*/  IMAD.U32 R0, RZ, RZ, UR38 ;  /* 0x00000026ff007e24 */ /* 0x000fe4000f8e00ff */
[----:B------:R-:W-:-:S03]  /*13c0*/  IMAD.U32 R3, RZ, RZ, UR39 ;  /* 0x00000027ff037e24 */ /* 0x000fc6000f8e00ff */
[----:B------:R-:W-:Y:S01]  /*13d0*/  SHF.L.U32 R0, R0, 0x1f, RZ ;  /* 0x0000001f00007819 */ /* 0x000fe200000006ff */
[----:B--2---:R-:W-:-:S06]  /*13e0*/  ULEA UR4, UR5, UR4, 0x18 ;  /* 0x0000000405047291 */ /* 0x004fcc000f8ec03f */
[----:B------:R-:W-:-:S04]  /*13f0*/  IMAD.U32 R6, RZ, RZ, UR4 ;  /* 0x00000004ff067e24 */ /* 0x000fc8000f8e00ff */
[----:B------:R-:W-:-:S04]  /*1400*/  IMAD R3, R3, 0x8, R6 ;  /* 0x0000000803037824 */ /* 0x000fc800078e0206 */
[----:B------:R2:W3:Y:S01]  /*1410*/  SYNCS.PHASECHK.TRANS64.TRYWAIT P1, [R3+URZ], R0 ;  /* 0x00000000030075a7 */ /* 0x0004e2000802017f */
[----:B------:R-:W-:Y:S05]  /*1420*/  @!P0 BRA `(.L_x_19) ;  /* 0x0000000000048947 */ /* 0x000fea0003800000 */
[----:B------:R-:W-:Y:S01]  /*1430*/  BPT.TRAP 0x1 ;  /* 0x000000040000795c */ /* 0x000fe20000300000 */
.L_x_19:
[----:B---3--:R-:W-:Y:S05]  /*1440*/  @P1 BRA `(.L_x_20) ;  /* 0x0000000000081947 */ /* 0x008fea0003800000 */
[----:B------:R-:W3:Y:S02]  /*1450*/  SYNCS.PHASECHK.TRANS64.TRYWAIT P1, [R3+URZ], R0 ;  /* 0x00000000030075a7 */ /* 0x000ee4000802017f */
[----:B---3--:R-:W-:Y:S05]  /*1460*/  @!P1 BRA `(.L_x_21) ;  /* 0x000000a400c09947 */ /* 0x008fea0003800000 */
.L_x_20:
[----:B------:R-:W-:-:S04]  /*1470*/  UISETP.LT.AND UP0, UPT, UR40, 0x1, UPT ;  /* 0x000000012800788c */ /* 0x000fc8000bf01270 */
[----:B------:R-:W-:-:S06]  /*1480*/  USEL UR4, UR40, 0x1, UP0 ;  /* 0x0000000128047887 */ /* 0x000fcc0008000000 */
[----:B--23--:R-:W-:Y:S01]  /*1490*/  IMAD.U32 R0, RZ, RZ, UR4 ;  /* 0x00000004ff007e24 */ /* 0x00cfe2000f8e00ff */
[----:B------:R-:W-:Y:S05]  /*14a0*/  WARPSYNC.ALL ;  /* 0x0000000000007948 */ /* 0x000fea0003800000 */
[----:B------:R-:W-:-:S04]  /*14b0*/  IADD3 R0, -R0, UR40, RZ ;  /* 0x0000002800007c10 */ /* 0x000fc8000fffe1ff */
[----:B------:R-:W-:Y:S02]  /*14c0*/  ISETP.GE.AND P1, PT, R0, 0x1, PT ;  /* 0x000000010000780c */ /* 0x000fe40003f26270 */
[----:B------:R-:W-:Y:S01]  /*14d0*/  R2UR UR4, R6 ;  /* 0x00000000060472ca */ /* 0x000fe200000e0000 */
[----:B------:R-:W-:Y:S01]  /*14e0*/  WARPGROUP.ARRIVE ;  /* 0x00000000000079c5 */ /* 0x000fe20000000000 */
[----:B------:R-:W-:Y:S01]  /*14f0*/  UMOV UR9, 0x40000040 ;  /* 0x4000004000097882 */ /* 0x000fe20000000000 */
[----:B------:R-:W-:-:S10]  /*1500*/  UMOV UR11, 0x40000040 ;  /* 0x40000040000b7882 */ /* 0x000fd40000000000 */
[----:B------:R-:W-:-:S04]  /*1510*/  UIADD3 UR4, UR4, 0x10100, URZ ;  /* 0x0001010004047890 */ /* 0x000fc8000fffe03f */
[----:B------:R-:W-:-:S04]  /*1520*/  USHF.R.U32.HI UR4, URZ, 0x4, UR4 ;  /* 0x000000043f047899 */ /* 0x000fc80008011604 */
[----:B------:R-:W-:Y:S02]  /*1530*/  ULOP3.LUT UR5, UR4, 0x3fff, URZ, 0xc0, !UPT ;  /* 0x00003fff04057892 */ /* 0x000fe4000f8ec03f */
[----:B------:R-:W-:Y:S02]  /*1540*/  ULOP3.LUT UR4, UR41, 0x10000, URZ, 0xfc, !UPT ;  /* 0x0001000029047892 */ /* 0x000fe4000f8efc3f */
[----:B------:R-:W-:Y:S02]  /*1550*/  ULOP3.LUT UR5, UR5, 0x10000, URZ, 0xfc, !UPT ;  /* 0x0001000005057892 */ /* 0x000fe4000f8efc3f */
[----:B------:R-:W-:Y:S02]  /*1560*/  ULEA UR6, UR39, UR4, 0xb ;  /* 0x0000000427067291 */ /* 0x000fe4000f8e583f */
[----:B------:R-:W-:-:S05]  /*1570*/  ULEA UR7, UR39, UR5, 0xc ;  /* 0x0000000527077291 */ /* 0x000fca000f8e603f */
[----:B------:R-:W-:Y:S02]  /*1580*/  UMOV UR8, UR6 ;  /* 0x0000000600087c82 */ /* 0x000fe40008000000 */
[----:B------:R-:W-:Y:S02]  /*1590*/  UMOV UR10, UR7 ;  /* 0x00000007000a7c82 */ /* 0x000fe40008000000 */
[----:B------:R-:W-:Y:S01]  /*15a0*/  HGMMA.64x256x16.F32.BF16 R24, gdesc[UR8], RZ, !UPT, gsb0 ;  /* 0x03e00000081879f0 */ /* 0x000fe2000c0018ff */
[----:B------:R-:W-:Y:S02]  /*15b0*/  UIADD3 UR8, UR6, 0x2, URZ ;  /* 0x0000000206087890 */ /* 0x000fe4000fffe03f */
[----:B------:R-:W-:Y:S01]  /*15c0*/  UIADD3 UR10, UR7, 0x2, URZ ;  /* 0x00000002070a7890 */ /* 0x000fe2000fffe03f */
[----:B------:R-:W-:Y:S01]  /*15d0*/  UMOV UR9, 0x40000040 ;  /* 0x4000004000097882 */ /* 0x000fe20000000000 */
[----:B------:R-:W-:Y:S01]  /*15e0*/  UMOV UR11, 0x40000040 ;  /* 0x40000040000b7882 */ /* 0x000fe20000000000 */
[----:B------:R-:W-:-:S02]  /*15f0*/  WARPGROUP.DEPBAR.LE gsb0, 0x0 ;  /* 0x00008000000079c5 */ /* 0x000fc40000010000 */
[----:B------:R-:W-:-:S15]  /*1600*/  WARPGROUP.ARRIVE ;  /* 0x00000000000079c5 */ /* 0x000fde0000000000 */
[----:B------:R-:W-:-:S05]  /*1610*/  NOP ;  /* 0x0000000000007918 */ /* 0x000fca0000000000 */
[----:B------:R-:W-:Y:S01]  /*1620*/  HGMMA.64x256x16.F32.BF16 R24, gdesc[UR8], R24, gsb0 ;  /* 0x03e00000081879f0 */ /* 0x000fe20008001818 */
[----:B------:R-:W-:Y:S02]  /*1630*/  UIADD3 UR8, UR6, 0x4, URZ ;  /* 0x0000000406087890 */ /* 0x000fe4000fffe03f */
[----:B------:R-:W-:Y:S01]  /*1640*/  UIADD3 UR10, UR7, 0x4, URZ ;  /* 0x00000004070a7890 */ /* 0x000fe2000fffe03f */
[----:B------:R-:W-:Y:S01]  /*1650*/  UMOV UR9, 0x40000040 ;  /* 0x4000004000097882 */ /* 0x000fe20000000000 */
[----:B------:R-:W-:Y:S01]  /*1660*/  UMOV UR11, 0x40000040 ;  /* 0x40000040000b7882 */ /* 0x000fe20000000000 */
[----:B------:R-:W-:Y:S02]  /*1670*/  WARPGROUP.DEPBAR.LE gsb0, 0x0 ;  /* 0x00008000000079c5 */ /* 0x000fe40000010000 */
        /* <DEDUP_REMOVED lines=42> */
[----:B------:R-:W-:Y:S03]  /*1920*/  HGMMA.64x256x16.F32.BF16 R24, gdesc[UR8], R24, gsb0 ;  /* 0x03e00000081879f0 */ /* 0x000fe60008001818 */
[----:B------:R-:W-:Y:S02]  /*1930*/  WARPGROUP.DEPBAR.LE gsb0, 0x0 ;  /* 0x00008000000079c5 */ /* 0x000fe40000010000 */
[----:B------:R-:W-:Y:S05]  /*1940*/  @!P1 BRA `(.L_x_22) ;  /* 0x0000000400b09947 */ /* 0x000fea0003800000 */
[----:B------:R-:W-:Y:S02]  /*1950*/  UIADD3 UR6, UR39, 0x1, URZ ;  /* 0x0000000127067890 */ /* 0x000fe4000fffe03f */
[----:B------:R-:W-:Y:S02]  /*1960*/  IMAD.U32 R3, RZ, RZ, UR39 ;  /* 0x00000027ff037e24 */ /* 0x000fe4000f8e00ff */
[----:B------:R-:W-:-:S04]  /*1970*/  UISETP.NE.AND UP0, UPT, UR6, 0x2, UPT ;  /* 0x000000020600788c */ /* 0x000fc8000bf05270 */
[----:B------:R-:W-:Y:S02]  /*1980*/  USEL UR7, URZ, 0x1, UP0 ;  /* 0x000000013f077887 */ /* 0x000fe40008000000 */
[----:B------:R-:W-:Y:S02]  /*1990*/  USEL UR6, UR6, URZ, UP0 ;  /* 0x0000003f06067287 */ /* 0x000fe40008000000 */
[----:B------:R-:W-:-:S06]  /*19a0*/  ULOP3.LUT UR7, UR38, UR7, URZ, 0x3c, !UPT ;  /* 0x0000000726077292 */ /* 0x000fcc000f8e3c3f */
[----:B------:R-:W-:-:S07]  /*19b0*/  IMAD.U32 R7, RZ, RZ, UR7 ;  /* 0x00000007ff077e24 */ /* 0x000fce000f8e00ff */
.L_x_29:
[----:B------:R-:W-:Y:S05]  /*19c0*/  @!P0 BRA `(.L_x_23) ;  /* 0x0000000000048947 */ /* 0x000fea0003800000 */
[----:B------:R-:W-:Y:S01]  /*19d0*/  BPT.TRAP 0x1 ;  /* 0x000000040000795c */ /* 0x000fe20000300000 */
.L_x_23:
[----:B------:R-:W2:Y:S01]  /*19e0*/  S2UR UR8, SR_CgaCtaId ;  /* 0x00000000000879c3 */ /* 0x000ea20000008800 */
[----:B------:R-:W-:Y:S01]  /*19f0*/  UMOV UR7, 0x400 ;  /* 0x0000040000077882 */ /* 0x000fe20000000000 */
[----:B01----:R-:W-:Y:S01]  /*1a00*/  IMAD.U32 R5, RZ, RZ, UR6 ;  /* 0x00000006ff057e24 */ /* 0x003fe2000f8e00ff */
[----:B------:R-:W-:Y:S01]  /*1a10*/  SHF.L.U32 R4, R7, 0x1f, RZ ;  /* 0x0000001f07047819 */ /* 0x000fe200000006ff */
[----:B--2---:R-:W-:-:S06]  /*1a20*/  ULEA UR7, UR8, UR7, 0x18 ;  /* 0x0000000708077291 */ /* 0x004fcc000f8ec03f */
[----:B------:R-:W-:-:S04]  /*1a30*/  IMAD.U32 R6, RZ, RZ, UR7 ;  /* 0x00000007ff067e24 */ /* 0x000fc8000f8e00ff */
[----:B------:R-:W-:-:S04]  /*1a40*/  IMAD R5, R5, 0x8, R6 ;  /* 0x0000000805057824 */ /* 0x000fc800078e0206 */
[----:B------:R0:W1:Y:S01]  /*1a50*/  SYNCS.PHASECHK.TRANS64.TRYWAIT P1, [R5+URZ], R4 ;  /* 0x00000004050075a7 */ /* 0x000062000802017f */
[----:B------:R-:W-:Y:S05]  /*1a60*/  @!P0 BRA `(.L_x_24) ;  /* 0x0000000000048947 */ /* 0x000fea0003800000 */
[----:B------:R-:W-:Y:S01]  /*1a70*/  BPT.TRAP 0x1 ;  /* 0x000000040000795c */ /* 0x000fe20000300000 */
.L_x_24:
[----:B-1----:R-:W-:Y:S05]  /*1a80*/  @P1 BRA `(.L_x_25) ;  /* 0x0000000000081947 */ /* 0x002fea0003800000 */
[----:B------:R-:W1:Y:S02]  /*1a90*/  SYNCS.PHASECHK.TRANS64.TRYWAIT P1, [R5+URZ], R4 ;  /* 0x00000004050075a7 */ /* 0x000e64000802017f */
[----:B-1----:R-:W-:Y:S05]  /*1aa0*/  @!P1 BRA `(.L_x_26) ;  /* 0x000000a000449947 */ /* 0x002fea0003800000 */
.L_x_25:
[----:B------:R-:W-:Y:S01]  /*1ab0*/  ULEA UR7, UR6, UR4, 0xb ;  /* 0x0000000406077291 */ /* 0x000fe2000f8e583f */
[----:B------:R-:W-:Y:S01]  /*1ac0*/  WARPGROUP.ARRIVE ;  /* 0x00000000000079c5 */ /* 0x000fe20000000000 */
[----:B------:R-:W-:Y:S01]  /*1ad0*/  ULEA UR12, UR6, UR5, 0xc ;  /* 0x00000005060c7291 */ /* 0x000fe2000f8e603f */
[----:B------:R-:W-:Y:S01]  /*1ae0*/  UMOV UR9, 0x40000040 ;  /* 0x4000004000097882 */ /* 0x000fe20000000000 */
[----:B------:R-:W-:-:S03]  /*1af0*/  UMOV UR11, 0x40000040 ;  /* 0x40000040000b7882 */ /* 0x000fc60000000000 */
[----:B------:R-:W-:Y:S02]  /*1b00*/  UMOV UR8, UR7 ;  /* 0x0000000700087c82 */ /* 0x000fe40008000000 */
[----:B------:R-:W-:Y:S02]  /*1b10*/  UMOV UR10, UR12 ;  /* 0x0000000c000a7c82 */ /* 0x000fe40008000000 */
[----:B------:R-:W-:Y:S01]  /*1b20*/  HGMMA.64x256x16.F32.BF16 R24, gdesc[UR8], R24, gsb0 ;  /* 0x03e00000081879f0 */ /* 0x000fe20008001818 */
        /* <DEDUP_REMOVED lines=58> */
[----:B------:R-:W-:Y:S01]  /*1ed0*/  BPT.TRAP 0x1 ;  /* 0x000000040000795c */ /* 0x000fe20000300000 */
.L_x_27:
[----:B------:R-:W-:-:S13]  /*1ee0*/  ISETP.NE.AND P1, PT, R156, RZ, PT ;  /* 0x000000ff9c00720c */ /* 0x000fda0003f25270 */
[----:B01----:R-:W-:-:S04]  /*1ef0*/  @P1 IMAD R4, R3, 0x8, R6 ;  /* 0x0000000803041824 */ /* 0x003fc800078e0206 */
[----:B------:R-:W-:-:S05]  /*1f00*/  @P1 VIADD R5, R4, 0x10 ;  /* 0x0000001004051836 */ /* 0x000fca0000000000 */
[----:B------:R-:W-:-:S04]  /*1f10*/  @P1 PRMT R5, R22, 0x654, R5 ;  /* 0x0000065416051816 */ /* 0x000fc80000000005 */
[----:B------:R0:W-:Y:S01]  /*1f20*/  @P1 SYNCS.ARRIVE.TRANS64.RED.A1T0 RZ, [R5+URZ], RZ ;  /* 0x000000ff05ff19a7 */ /* 0x0001e2000810043f */
[----:B------:R-:W-:-:S13]  /*1f30*/  ISETP.GT.U32.AND P1, PT, R19, 0x1, PT ;  /* 0x000000011300780c */ /* 0x000fda0003f24070 */
[----:B0-----:R-:W-:Y:S05]  /*1f40*/  @P1 BRA `(.L_x_28) ;  /* 0x0000000000041947 */ /* 0x001fea0003800000 */
[----:B------:R-:W-:Y:S01]  /*1f50*/  BPT.TRAP 0x1 ;  /* 0x000000040000795c */ /* 0x000fe20000300000 */
.L_x_28:
[----:B------:R-:W-:Y:S01]  /*1f60*/  UIADD3 UR6, UR6, 0x1, URZ ;  /* 0x0000000106067890 */ /* 0x000fe2000fffe03f */
[C---:B------:R-:W-:Y:S01]  /*1f70*/  ISETP.GT.AND P2, PT, R0.reuse, 0x1, PT ;  /* 0x000000010000780c */ /* 0x040fe20003f44270 */
[----:B------:R-:W-:Y:S02]  /*1f80*/  VIADD R3, R3, 0x1 ;  /* 0x0000000103037836 */ /* 0x000fe40000000000 */
[----:B------:R-:W-:Y:S01]  /*1f90*/  UISETP.NE.AND UP0, UPT, UR6, 0x2, UPT ;  /* 0x000000020600788c */ /* 0x000fe2000bf05270 */
[----:B------:R-:W-:Y:S02]  /*1fa0*/  VIADD R0, R0, 0xffffffff ;  /* 0xffffffff00007836 */ /* 0x000fe40000000000 */
[C---:B------:R-:W-:Y:S01]  /*1fb0*/  ISETP.NE.AND P1, PT, R3.reuse, 0x2, PT ;  /* 0x000000020300780c */ /* 0x040fe20003f25270 */
[----:B------:R-:W-:Y:S02]  /*1fc0*/  USEL UR7, URZ, 0x1, UP0 ;  /* 0x000000013f077887 */ /* 0x000fe40008000000 */
[----:B------:R-:W-:Y:S01]  /*1fd0*/  USEL UR6, UR6, URZ, UP0 ;  /* 0x0000003f06067287 */ /* 0x000fe20008000000 */
[----:B------:R-:W-:-:S03]  /*1fe0*/  SEL R3, R3, RZ, P1 ;  /* 0x000000ff03037207 */ /* 0x000fc60000800000 */
[----:B------:R-:W-:Y:S01]  /*1ff0*/  LOP3.LUT R7, R7, UR7, RZ, 0x3c, !PT ;  /* 0x0000000707077c12 */ /* 0x000fe2000f8e3cff */
[----:B------:R-:W-:Y:S07]  /*2000*/  @P2 BRA `(.L_x_29) ;  /* 0xfffffff8006c2947 */ /* 0x000fee000383ffff */
.L_x_22:
[----:B------:R-:W2:Y:S02]  /*2010*/  LDC R0, c[0x0][0x28c] ;  /* 0x0000a300ff007b82 */ /* 0x000ea40000000800 */
[----:B--2---:R-:W-:-:S13]  /*2020*/  ISETP.GE.AND P1, PT, R0, 0x1, PT ;  /* 0x000000010000780c */ /* 0x004fda0003f26270 */
[----:B------:R-:W-:Y:S05]  /*2030*/  @!P1 BRA `(.L_x_30) ;  /* 0x0000000000409947 */ /* 0x000fea0003800000 */
[----:B------:R-:W-:Y:S05]  /*2040*/  @!P0 BRA `(.L_x_31) ;  /* 0x0000000000048947 */ /* 0x000fea0003800000 */
[----:B------:R-:W-:Y:S01]  /*2050*/  BPT.TRAP 0x1 ;  /* 0x000000040000795c */ /* 0x000fe20000300000 */
.L_x_31:
[----:B------:R-:W-:Y:S01]  /*2060*/  ISETP.NE.AND P0, PT, R156, RZ, PT ;  /* 0x000000ff9c00720c */ /* 0x000fe20003f05270 */
[----:B------:R-:W-:-:S12]  /*2070*/  UISETP.LT.AND UP1, UPT, UR40, 0x1, UPT ;  /* 0x000000012800788c */ /* 0x000fd8000bf21270 */
[----:B------:R-:W-:-:S05]  /*2080*/  VOTEU.ANY UP0, P0 ;  /* 0x00000000003f7886 */ /* 0x000fca0000000100 */
[----:B------:R-:W-:-:S04]  /*2090*/  @UP0 USEL UR4, UR40, 0x1, UP1 ;  /* 0x0000000128040887 */ /* 0x000fc80008800000 */
[----:B------:R-:W-:-:S06]  /*20a0*/  @UP0 UIADD3 UR4, UR39, UR40, -UR4 ;  /* 0x0000002827040290 */ /* 0x000fcc000fffe804 */
[----:B------:R-:W-:-:S04]  /*20b0*/  IMAD.U32 R0, RZ, RZ, UR4 ;  /* 0x00000004ff007e24 */ /* 0x000fc8000f8e00ff */
[----:B------:R-:W-:-:S05]  /*20c0*/  @P0 IMAD.SHL.U32 R0, R0, 0x8, RZ ;  /* 0x0000000800000824 */ /* 0x000fca00078e00ff */
[----:B------:R-:W-:-:S04]  /*20d0*/  @P0 LOP3.LUT R0, R0, 0x8, RZ, 0xc0, !PT ;  /* 0x0000000800000812 */ /* 0x000fc800078ec0ff */
[----:B------:R-:W-:-:S04]  /*20e0*/  @P0 IADD3 R3, R6, 0x10, R0 ;  /* 0x0000001006030810 */ /* 0x000fc80007ffe000 */
[----:B------:R-:W-:-:S04]  /*20f0*/  @P0 PRMT R3, R22, 0x654, R3 ;  /* 0x0000065416030816 */ /* 0x000fc80000000003 */
[----:B------:R2:W-:Y:S01]  /*2100*/  @P0 SYNCS.ARRIVE.TRANS64.RED.A1T0 RZ, [R3+URZ], RZ ;  /* 0x000000ff03ff09a7 */ /* 0x0005e2000810043f */
[----:B------:R-:W-:-:S13]  /*2110*/  ISETP.GT.U32.AND P0, PT, R19, 0x1, PT ;  /* 0x000000011300780c */ /* 0x000fda0003f04070 */
[----:B--2---:R-:W-:Y:S05]  /*2120*/  @P0 BRA `(.L_x_30) ;  /* 0x0000000000040947 */ /* 0x004fea0003800000 */
[----:B------:R-:W-:Y:S01]  /*2130*/  BPT.TRAP 0x1 ;  /* 0x000000040000795c */ /* 0x000fe20000300000 */
.L_x_30:
[----:B------:R-:W2:Y:S01]  /*2140*/  LDC R7, c[0x0][0x288] ;  /* 0x0000a200ff077b82 */ /* 0x000ea20000000800 */
[--C-:B------:R-:W-:Y:S01]  /*2150*/  SHF.R.U32.HI R0, RZ, 0x2, R18.reuse ;  /* 0x00000002ff007819 */ /* 0x100fe20000011612 */
[----:B------:R-:W-:Y:S01]  /*2160*/  UIADD3 UR39, UR40, UR39, URZ ;  /* 0x0000002728277290 */ /* 0x000fe2000fffe03f */
[----:B01----:R-:W-:Y:S01]  /*2170*/  LOP3.LUT R4, R18, 0x60, RZ, 0xc0, !PT ;  /* 0x0000006012047812 */ /* 0x003fe200078ec0ff */
[----:B------:R-:W-:Y:S01]  /*2180*/  ULDC UR8, c[0x0][0x284] ;  /* 0x0000a10000087ab9 */ /* 0x000fe20000000800 */
[----:B------:R-:W-:Y:S01]  /*2190*/  SHF.R.U32.HI R5, RZ, 0x7, R18 ;  /* 0x00000007ff057819 */ /* 0x000fe20000011612 */
[----:B------:R-:W-:Y:S01]  /*21a0*/  USHF.R.U32.HI UR4, URZ, 0x1, UR39 ;  /* 0x000000013f047899 */ /* 0x000fe20008011627 */
[----:B------:R-:W-:Y:S01]  /*21b0*/  LOP3.LUT R3, R0, 0x7, RZ, 0xc0, !PT ;  /* 0x0000000700037812 */ /* 0x000fe200078ec0ff */
[----:B------:R-:W-:Y:S01]  /*21c0*/  UISETP.GT.U32.AND UP1, UPT, UR39, 0x1, UPT ;  /* 0x000000012700788c */ /* 0x000fe2000bf24070 */
[----:B------:R-:W-:Y:S01]  /*21d0*/  SHF.R.U32.HI R10, RZ, 0x1, R4 ;  /* 0x00000001ff0a7819 */ /* 0x000fe20000011604 */
[----:B------:R-:W-:Y:S01]  /*21e0*/  IMAD.SHL.U32 R4, R18, 0x2, RZ ;  /* 0x0000000212047824 */ /* 0x000fe200078e00ff */
[----:B------:R-:W-:Y:S01]  /*21f0*/  LOP3.LUT R0, R5, 0x1, RZ, 0xc0, !PT ;  /* 0x0000000105007812 */ /* 0x000fe200078ec0ff */
[----:B------:R-:W-:Y:S01]  /*2200*/  ULOP3.LUT UR4, UR4, 0x1, URZ, 0xc0, !UPT ;  /* 0x0000000104047892 */ /* 0x000fe2000f8ec03f */
[----:B------:R-:W-:Y:S01]  /*2210*/  IADD3 R5, RZ, -R10, -R3 ;  /* 0x8000000aff057210 */ /* 0x000fe20007ffe803 */
[----:B------:R-:W-:Y:S01]  /*2220*/  ULDC.64 UR6, c[0x0][0x5d0] ;  /* 0x0001740000067ab9 */ /* 0x000fe20000000a00 */
[----:B------:R-:W-:Y:S01]  /*2230*/  LOP3.LUT R9, R4, 0x6, RZ, 0xc0, !PT ;  /* 0x0000000604097812 */ /* 0x000fe200078ec0ff */
[C---:B------:R-:W-:Y:S01]  /*2240*/  IMAD.SHL.U32 R6, R0.reuse, 0x40, RZ ;  /* 0x0000004000067824 */ /* 0x040fe200078e00ff */
[----:B------:R-:W-:Y:S01]  /*2250*/  UISETP.NE.U32.AND UP0, UPT, UR4, 0x1, UPT ;  /* 0x000000010400788c */ /* 0x000fe2000bf05070 */
[----:B------:R-:W-:Y:S01]  /*2260*/  IMAD R11, R0, -0x40, R5 ;  /* 0xffffffc0000b7824 */ /* 0x000fe200078e0205 */
[----:B------:R-:W-:Y:S01]  /*2270*/  LOP3.LUT R0, R18, 0x3, RZ, 0xc0, !PT ;  /* 0x0000000312007812 */ /* 0x000fe200078ec0ff */
[----:B------:R-:W-:Y:S01]  /*2280*/  UISETP.LT.U32.AND UP1, UPT, UR40, 0x2, UP1 ;  /* 0x000000022800788c */ /* 0x000fe20008f21070 */
[----:B------:R-:W-:Y:S01]  /*2290*/  PRMT R8, R9, 0x6540, R152 ;  /* 0x0000654009087816 */ /* 0x000fe20000000098 */
[----:B------:R-:W-:Y:S01]  /*22a0*/  IMAD.SHL.U32 R152, R152, 0x100, RZ ;  /* 0x0000010098987824 */ /* 0x000fe200078e00ff */
[----:B------:R-:W-:Y:S01]  /*22b0*/  SHF.R.S32.HI R21, RZ, 0x1f, R23 ;  /* 0x0000001fff157819 */ /* 0x000fe20000011417 */
[----:B--2---:R-:W-:Y:S01]  /*22c0*/  IMAD R13, R0, -0x2, R7 ;  /* 0xfffffffe000d7824 */ /* 0x004fe200078e0207 */
[----:B------:R-:W-:Y:S01]  /*22d0*/  UISETP.GT.U32.AND UP0, UPT, UR40, 0x1, !UP0 ;  /* 0x000000012800788c */ /* 0x000fe2000c704070 */
[----:B------:R-:W-:Y:S01]  /*22e0*/  IMAD.SHL.U32 R0, R153, 0x80, RZ ;  /* 0x0000008099007824 */ /* 0x000fe200078e00ff */
[----:B------:R-:W-:Y:S01]  /*22f0*/  ISETP.GE.AND P0, PT, R152, R7, PT ;  /* 0x000000079800720c */ /* 0x000fe20003f06270 */
[----:B------:R-:W-:Y:S01]  /*2300*/  IMAD R4, R21, UR6, RZ ;  /* 0x0000000615047c24 */ /* 0x000fe2000f8e02ff */
[----:B------:R-:W-:Y:S01]  /*2310*/  SHF.R.S32.HI R9, RZ, 0x1f, R8 ;  /* 0x0000001fff097819 */ /* 0x000fe20000011408 */
[----:B------:R-:W-:Y:S01]  /*2320*/  USEL UR5, URZ, 0x1, !UP1 ;  /* 0x000000013f057887 */ /* 0x000fe2000c800000 */
[----:B------:R-:W-:Y:S01]  /*2330*/  ISETP.GE.OR P0, PT, R0, UR8, P0 ;  /* 0x0000000800007c0c */ /* 0x000fe20008706670 */
[----:B------:R-:W-:Y:S01]  /*2340*/  USEL UR4, URZ, 0x1, !UP0 ;  /* 0x000000013f047887 */ /* 0x000fe2000c000000 */
[----:B------:R-:W-:Y:S01]  /*2350*/  LOP3.LUT R3, R6, 0x40, R3, 0xe2, !PT ;  /* 0x0000004006037812 */ /* 0x000fe200078ee203 */
[----:B------:R-:W-:Y:S01]  /*2360*/  IMAD.WIDE R6, R153, 0x80, RZ ;  /* 0x0000008099067825 */ /* 0x000fe200078e02ff */
[----:B------:R-:W-:Y:S01]  /*2370*/  ULOP3.LUT UR39, UR39, 0x1, URZ, 0xc0, !UPT ;  /* 0x0000000127277892 */ /* 0x000fe2000f8ec03f */
[----:B------:R-:W-:Y:S01]  /*2380*/  IADD3 R0, -R0, UR8, R11 ;  /* 0x0000000800007c10 */ /* 0x000fe2000fffe10b */
[----:B------:R-:W-:Y:S01]  /*2390*/  ULOP3.LUT UR38, UR4, UR38, UR5, 0x96, !UPT ;  /* 0x0000002604267292 */ /* 0x000fe2000f8e9605 */
[C---:B------:R-:W-:Y:S01]  /*23a0*/  IMAD R15, R23.reuse, UR7, R4 ;  /* 0x00000007170f7c24 */ /* 0x040fe2000f8e0204 */
[----:B------:R-:W-:Y:S01]  /*23b0*/  LOP3.LUT R169, R6, R3, R10, 0xfe, !PT ;  /* 0x0000000306a97212 */ /* 0x000fe200078efe0a */
[----:B------:R-:W-:-:S04]  /*23c0*/  IMAD.WIDE.U32 R4, R23, UR6, R8 ;  /* 0x0000000617047c25 */ /* 0x000fc8000f8e0008 */
[----:B------:R-:W-:Y:S02]  /*23d0*/  IMAD.IADD R5, R5, 0x1, R15 ;  /* 0x0000000105057824 */ /* 0x000fe400078e020f */
[----:B------:R-:W-:Y:S02]  /*23e0*/  IMAD.IADD R3, R13, 0x1, -R152 ;  /* 0x000000010d037824 */ /* 0x000fe400078e0a98 */
[----:B------:R-:W-:Y:S01]  /*23f0*/  IMAD.MOV.U32 R153, RZ, RZ, -0x1 ;  /* 0xffffffffff997424 */ /* 0x000fe200078e00ff */
[----:B------:R-:W-:Y:S06]  /*2400*/  @P0 BRA `(.L_x_32) ;  /* 0x0000007800dc0947 */ /* 0x000fec0003800000 */
[----:B------:R-:W0:Y:S01]  /*2410*/  LDC.64 R10, c[0x0][0x5c8] ;  /* 0x00017200ff0a7b82 */ /* 0x000e220000000a00 */
[----:B-----5:R-:W-:Y:S01]  /*2420*/  FSETP.NEU.AND P1, PT, R155, RZ, PT ;  /* 0x000000ff9b00720b */ /* 0x020fe20003f2d000 */
[----:B------:R-:W-:Y:S01]  /*2430*/  BSSY B0, `(.L_x_32) ;  /* 0x00007b4000007945 */ /* 0x000fe20003800000 */
[----:B------:R-:W-:-:S04]  /*2440*/  ISETP.GT.AND P0, PT, R3, RZ, PT ;  /* 0x000000ff0300720c */ /* 0x000fc80003f04270 */
[----:B------:R-:W-:Y:S01]  /*2450*/  ISETP.GT.AND P3, PT, R0, RZ, P0 ;  /* 0x000000ff0000720c */ /* 0x000fe20000764270 */
[-C--:B0-----:R-:W-:Y:S02]  /*2460*/  IMAD R12, R7, R10.reuse, RZ ;  /* 0x0000000a070c7224 */ /* 0x081fe400078e02ff */
[----:B------:R-:W-:-:S04]  /*2470*/  IMAD.WIDE.U32 R160, R169, R10, R4 ;  /* 0x0000000aa9a07225 */ /* 0x000fc800078e0004 */
[----:B------:R-:W-:-:S04]  /*2480*/  IMAD R5, R169, R11, R12 ;  /* 0x0000000ba9057224 */ /* 0x000fc800078e020c */
[----:B------:R-:W-:Y:S01]  /*2490*/  IMAD.IADD R171, R161, 0x1, R5 ;  /* 0x00000001a1ab7824 */ /* 0x000fe200078e0205 */
[----:B------:R-:W-:Y:S06]  /*24a0*/  @!P1 BRA `(.L_x_33) ;  /* 0x0000005400989947 */ /* 0x000fec0003800000 */
[----:B------:R-:W0:Y:S01]  /*24b0*/  LDC.64 R14, c[0x0][0x5b8] ;  /* 0x00016e00ff0e7b82 */ /* 0x000e220000000a00 */
[----:B------:R-:W-:-:S07]  /*24c0*/  ULDC.64 UR4, c[0x0][0x5c0] ;  /* 0x0001700000047ab9 */ /* 0x000fce0000000a00 */
[----:B------:R-:W1:Y:S08]  /*24d0*/  LDC.64 R166, c[0x0][0x5b0] ;  /* 0x00016c00ffa67b82 */ /* 0x000e700000000a00 */
[----:B------:R-:W2:Y:S01]  /*24e0*/  LDC.64 R12, c[0x0][0x5a8] ;  /* 0x00016a00ff0c7b82 */ /* 0x000ea20000000a00 */
[-C--:B0-----:R-:W-:Y:S02]  /*24f0*/  IMAD R4, R21, R14.reuse, RZ ;  /* 0x0000000e15047224 */ /* 0x081fe400078e02ff */
[----:B------:R-:W-:-:S04]  /*2500*/  IMAD.WIDE.U32 R162, R23, R14, R8 ;  /* 0x0000000e17a27225 */ /* 0x000fc800078e0008 */
[----:B------:R-:W-:Y:S02]  /*2510*/  IMAD R161, R23, R15, R4 ;  /* 0x0000000f17a17224 */ /* 0x000fe400078e0204 */
[-C--:B-1----:R-:W-:Y:S02]  /*2520*/  IMAD R6, R7, R166.reuse, RZ ;  /* 0x000000a607067224 */ /* 0x082fe400078e02ff */
[----:B------:R-:W-:Y:S02]  /*2530*/  IMAD.IADD R21, R163, 0x1, R161 ;  /* 0x00000001a3157824 */ /* 0x000fe400078e02a1 */
[----:B------:R-:W-:Y:S02]  /*2540*/  IMAD.MOV.U32 R20, RZ, RZ, R162 ;  /* 0x000000ffff147224 */ /* 0x000fe400078e00a2 */
[C---:B------:R-:W-:Y:S02]  /*2550*/  IMAD R165, R169.reuse, R167, R6 ;  /* 0x000000a7a9a57224 */ /* 0x040fe400078e0206 */
[----:B------:R-:W-:-:S04]  /*2560*/  IMAD.WIDE.U32 R4, R169, R166, R20 ;  /* 0x000000a6a9047225 */ /* 0x000fc800078e0014 */
[----:B------:R-:W-:Y:S01]  /*2570*/  IMAD.IADD R5, R5, 0x1, R165 ;  /* 0x0000000105057824 */ /* 0x000fe200078e02a5 */
[----:B--2---:R-:W-:-:S04]  /*2580*/  LEA R6, P1, R4, R12, 0x1 ;  /* 0x0000000c04067211 */ /* 0x004fc800078208ff */
[----:B------:R-:W-:-:S05]  /*2590*/  LEA.HI.X R7, R4, R13, R5, 0x1, P1 ;  /* 0x0000000d04077211 */ /* 0x000fca00008f0c05 */
[----:B------:R0:W2:Y:S01]  /*25a0*/  @P3 LDG.E.LTC128B.U16 R15, desc[UR36][R6.64] ;  /* 0x00000024060f3981 */ /* 0x0000a2000c1e1520 */
[----:B------:R-:W-:Y:S01]  /*25b0*/  IMAD.WIDE.U32 R158, R169, R166, R8 ;  /* 0x000000a6a99e7225 */ /* 0x000fe200078e0008 */
[----:B------:R-:W-:Y:S03]  /*25c0*/  BSSY B1, `(.L_x_34) ;  /* 0x0000013000017945 */ /* 0x000fe60003800000 */
[----:B------:R-:W-:Y:S02]  /*25d0*/  IMAD.IADD R159, R165, 0x1, R159 ;  /* 0x00000001a59f7824 */ /* 0x000fe400078e029f */
[----:B------:R-:W-:-:S04]  /*25e0*/  IMAD.WIDE.U32 R158, R23, R14, R158 ;  /* 0x0000000e179e7225 */ /* 0x000fc800078e009e */
[----:B0-----:R-:W-:Y:S01]  /*25f0*/  IMAD.IADD R7, R161, 0x1, R159 ;  /* 0x00000001a1077824 */ /* 0x001fe200078e029f */
[----:B------:R-:W-:Y:S02]  /*2600*/  LEA R6, P4, R158, R12, 0x1 ;  /* 0x0000000c9e067211 */ /* 0x000fe400078808ff */
[----:B------:R-:W-:Y:S02]  /*2610*/  SHF.L.U64.HI R159, R166, 0x3, R167 ;  /* 0x00000003a69f7819 */ /* 0x000fe400000102a7 */
[----:B------:R-:W-:Y:S01]  /*2620*/  LEA.HI.X R7, R158, R13, R7, 0x1, P4 ;  /* 0x0000000d9e077211 */ /* 0x000fe200020f0c07 */
[----:B------:R-:W-:Y:S02]  /*2630*/  IMAD.SHL.U32 R158, R166, 0x8, RZ ;  /* 0x00000008a69e7824 */ /* 0x000fe400078e00ff */
[----:B--2---:R-:W-:-:S04]  /*2640*/  IMAD.U32 R4, R15, 0x10000, RZ ;  /* 0x000100000f047824 */ /* 0x004fc800078e00ff */
[----:B------:R-:W-:Y:S01]  /*2650*/  FMUL R5, R4, R155 ;  /* 0x0000009b04057220 */ /* 0x000fe20000400000 */
[----:B------:R-:W-:-:S03]  /*2660*/  LEA R4, P1, R160, UR4, 0x1 ;  /* 0x00000004a0047c11 */ /* 0x000fc6000f8208ff */
[----:B------:R-:W-:Y:S01]  /*2670*/  FFMA R24, R24, R154, R5 ;  /* 0x0000009a18187223 */ /* 0x000fe20000000005 */
[----:B------:R-:W-:Y:S02]  /*2680*/  LEA.HI.X R5, R160, UR5, R171, 0x1, P1 ;  /* 0x00000005a0057c11 */ /* 0x000fe400088f0cab */
[----:B------:R-:W-:Y:S02]  /*2690*/  ISETP.GT.AND P1, PT, R3, 0x1, PT ;  /* 0x000000010300780c */ /* 0x000fe40003f24270 */
[----:B------:R-:W-:Y:S02]  /*26a0*/  F2FP.BF16.F32.PACK_AB R24, RZ, R24 ;  /* 0x00000018ff18723e */ /* 0x000fe400000010ff */
[----:B------:R-:W-:-:S03]  /*26b0*/  ISETP.GT.AND P2, PT, R0, RZ, P1 ;  /* 0x000000ff0000720c */ /* 0x000fc60000f44270 */
[----:B------:R0:W-:Y:S10]  /*26c0*/  @P3 STG.E.U16 desc[UR36][R4.64], R24 ;  /* 0x0000001804003986 */ /* 0x0001f4000c101524 */
[----:B------:R-:W-:Y:S05]  /*26d0*/  @!P2 BRA `(.L_x_35) ;  /* 0x000000000004a947 */ /* 0x000fea0003800000 */
[----:B------:R1:W5:Y:S02]  /*26e0*/  LDG.E.LTC128B.U16 R15, desc[UR36][R6.64+0x2] ;  /* 0x00000224060f7981 */ /* 0x000364000c1e1520 */
.L_x_35:
[----:B------:R-:W-:Y:S05]  /*26f0*/  BSYNC B1 ;  /* 0x0000000000017941 */ /* 0x000fea0003800000 */
.L_x_34:
[----:B-----5:R-:W-:Y:S01]  /*2700*/  IMAD.U32 R20, R15, 0x10000, RZ ;  /* 0x000100000f147824 */ /* 0x020fe200078e00ff */
[----:B------:R-:W-:Y:S01]  /*2710*/  ISETP.GT.AND P0, PT, R0, 0x8, P0 ;  /* 0x000000080000780c */ /* 0x000fe20000704270 */
[----:B------:R-:W-:Y:S01]  /*2720*/  IMAD.WIDE.U32 R158, R169, R166, R158 ;  /* 0x000000a6a99e7225 */ /* 0x000fe200078e009e */
[----:B------:R-:W-:-:S03]  /*2730*/  PRMT R152, R15, 0x7610, R152 ;  /* 0x000076100f987816 */ /* 0x000fc60000000098 */
[----:B------:R-:W-:Y:S01]  /*2740*/  FMUL R20, R20, R155 ;  /* 0x0000009b14147220 */ /* 0x000fe20000400000 */
[----:B------:R-:W-:Y:S01]  /*2750*/  IMAD.IADD R165, R165, 0x1, R159 ;  /* 0x00000001a5a57824 */ /* 0x000fe200078e029f */
[----:B------:R-:W-:Y:S02]  /*2760*/  IADD3 R162, P3, R162, R158, RZ ;  /* 0x0000009ea2a27210 */ /* 0x000fe40007f7e0ff */
[----:B------:R-:W-:-:S03]  /*2770*/  FFMA R25, R25, R154, R20 ;  /* 0x0000009a19197223 */ /* 0x000fc60000000014 */
[----:B------:R-:W-:Y:S02]  /*2780*/  IMAD.X R21, R165, 0x1, R21, P3 ;  /* 0x00000001a5157824 */ /* 0x000fe400018e0615 */
[----:B------:R-:W-:Y:S02]  /*2790*/  F2FP.BF16.F32.PACK_AB R25, RZ, R25 ;  /* 0x00000019ff19723e */ /* 0x000fe400000010ff */
[C---:B------:R-:W-:Y:S02]  /*27a0*/  LEA R20, P3, R162.reuse, R12, 0x1 ;  /* 0x0000000ca2147211 */ /* 0x040fe400078608ff */
[----:B------:R-:W-:Y:S02]  /*27b0*/  PRMT R159, R25, 0x7610, R159 ;  /* 0x00007610199f7816 */ /* 0x000fe4000000009f */
[----:B------:R-:W-:-:S03]  /*27c0*/  LEA.HI.X R21, R162, R13, R21, 0x1, P3 ;  /* 0x0000000da2157211 */ /* 0x000fc600018f0c15 */
[----:B------:R2:W-:Y:S04]  /*27d0*/  @P2 STG.E.U16 desc[UR36][R4.64+0x2], R159 ;  /* 0x0000029f04002986 */ /* 0x0005e8000c101524 */
[----:B------:R-:W0:Y:S01]  /*27e0*/  @P0 LDG.E.LTC128B.U16 R152, desc[UR36][R20.64] ;  /* 0x0000002414980981 */ /* 0x000e22000c1e1520 */
[----:B------:R-:W-:Y:S01]  /*27f0*/  IADD3 R8, P2, R8, R158, RZ ;  /* 0x0000009e08087210 */ /* 0x000fe20007f5e0ff */
[----:B------:R-:W-:Y:S01]  /*2800*/  BSSY B1, `(.L_x_36) ;  /* 0x0000011000017945 */ /* 0x000fe20003800000 */
[----:B------:R-:W-:Y:S02]  /*2810*/  SHF.L.U64.HI R11, R10, 0x4, R11 ;  /* 0x000000040a0b7819 */ /* 0x000fe4000001020b */
[----:B------:R-:W-:Y:S01]  /*2820*/  ISETP.GT.AND P1, PT, R0, 0x8, P1 ;  /* 0x000000080000780c */ /* 0x000fe20000f24270 */
[----:B------:R-:W-:Y:S01]  /*2830*/  IMAD.X R9, R9, 0x1, R165, P2 ;  /* 0x0000000109097824 */ /* 0x000fe200010e06a5 */
[----:B------:R-:W-:Y:S01]  /*2840*/  LEA R10, P2, R10, R4, 0x4 ;  /* 0x000000040a0a7211 */ /* 0x000fe200078420ff */
[----:B------:R-:W-:-:S04]  /*2850*/  IMAD.WIDE.U32 R14, R23, R14, R8 ;  /* 0x0000000e170e7225 */ /* 0x000fc800078e0008 */
[----:B------:R-:W-:Y:S01]  /*2860*/  IMAD.X R11, R11, 0x1, R5, P2 ;  /* 0x000000010b0b7824 */ /* 0x000fe200010e0605 */
[----:B------:R-:W-:Y:S01]  /*2870*/  LEA R8, P3, R14, R12, 0x1 ;  /* 0x0000000c0e087211 */ /* 0x000fe200078608ff */
[----:B------:R-:W-:-:S05]  /*2880*/  IMAD.IADD R9, R161, 0x1, R15 ;  /* 0x00000001a1097824 */ /* 0x000fca00078e020f */
[----:B------:R-:W-:Y:S01]  /*2890*/  LEA.HI.X R9, R14, R13, R9, 0x1, P3 ;  /* 0x0000000d0e097211 */ /* 0x000fe200018f0c09 */
[----:B0-----:R-:W-:-:S04]  /*28a0*/  IMAD.U32 R24, R152, 0x10000, RZ ;  /* 0x0001000098187824 */ /* 0x001fc800078e00ff */
[----:B------:R-:W-:-:S04]  /*28b0*/  FMUL R25, R24, R155 ;  /* 0x0000009b18197220 */ /* 0x000fc80000400000 */
[----:B------:R-:W-:-:S05]  /*28c0*/  FFMA R25, R26, R154, R25 ;  /* 0x0000009a1a197223 */ /* 0x000fca0000000019 */
[----:B------:R-:W-:-:S05]  /*28d0*/  F2FP.BF16.F32.PACK_AB R25, RZ, R25 ;  /* 0x00000019ff19723e */ /* 0x000fca00000010ff */
[----:B------:R2:W-:Y:S01]  /*28e0*/  @P0 STG.E.U16 desc[UR36][R10.64], R25 ;  /* 0x000000190a000986 */ /* 0x0005e2000c101524 */
[----:B------:R-:W-:Y:S05]  /*28f0*/  @!P1 BRA `(.L_x_37) ;  /* 0x0000000000049947 */ /* 0x000fea0003800000 */
[----:B------:R0:W5:Y:S02]  /*2900*/  LDG.E.LTC128B.U16 R152, desc[UR36][R8.64+0x2] ;  /* 0x0000022408987981 */ /* 0x000164000c1e1520 */
.L_x_37:
[----:B------:R-:W-:Y:S05]  /*2910*/  BSYNC B1 ;  /* 0x0000000000017941 */ /* 0x000fea0003800000 */
.L_x_36:
[----:B-----5:R-:W-:Y:S01]  /*2920*/  IMAD.U32 R12, R152, 0x10000, RZ ;  /* 0x00010000980c7824 */ /* 0x020fe200078e00ff */
[----:B------:R-:W-:Y:S01]  /*2930*/  ISETP.GT.AND P0, PT, R3, 0x8, PT ;  /* 0x000000080300780c */ /* 0x000fe20003f04270 */
[----:B------:R-:W-:Y:S02]  /*2940*/  BSSY B1, `(.L_x_38) ;  /* 0x0000008000017945 */ /* 0x000fe40003800000 */
[----:B------:R-:W-:Y:S01]  /*2950*/  FMUL R12, R12, R155 ;  /* 0x0000009b0c0c7220 */ /* 0x000fe20000400000 */
[----:B------:R-:W-:-:S03]  /*2960*/  ISETP.GT.AND P2, PT, R0, RZ, P0 ;  /* 0x000000ff0000720c */ /* 0x000fc60000744270 */
[----:B------:R-:W-:-:S05]  /*2970*/  FFMA R12, R27, R154, R12 ;  /* 0x0000009a1b0c7223 */ /* 0x000fca000000000c */
[----:B------:R-:W-:-:S05]  /*2980*/  F2FP.BF16.F32.PACK_AB R12, RZ, R12 ;  /* 0x0000000cff0c723e */ /* 0x000fca00000010ff */
[----:B------:R3:W-:Y:S01]  /*2990*/  @P1 STG.E.U16 desc[UR36][R10.64+0x2], R12 ;  /* 0x0000020c0a001986 */ /* 0x0007e2000c101524 */
[----:B------:R-:W-:Y:S05]  /*29a0*/  @!P2 BRA `(.L_x_39) ;  /* 0x000000000004a947 */ /* 0x000fea0003800000 */
[----:B------:R4:W5:Y:S02]  /*29b0*/  LDG.E.LTC128B.U16 R152, desc[UR36][R6.64+0x10] ;  /* 0x0000102406987981 */ /* 0x000964000c1e1520 */
.L_x_39:
[----:B------:R-:W-:Y:S05]  /*29c0*/  BSYNC B1 ;  /* 0x0000000000017941 */ /* 0x000fea0003800000 */
.L_x_38:
[----:B---3-5:R-:W-:Y:S01]  /*29d0*/  IMAD.U32 R12, R152, 0x10000, RZ ;  /* 0x00010000980c7824 */ /* 0x028fe200078e00ff */
        /* <DEDUP_REMOVED lines=9> */
.L_x_41:
[----:B------:R-:W-:Y:S05]  /*2a70*/  BSYNC B1 ;  /* 0x0000000000017941 */ /* 0x000fea0003800000 */
.L_x_40:
[----:B-----5:R-:W-:Y:S01]  /*2a80*/  IMAD.U32 R12, R152, 0x10000, RZ ;  /* 0x00010000980c7824 */ /* 0x020fe200078e00ff */
[----:B------:R-:W-:Y:S01]  /*2a90*/  ISETP.GT.AND P0, PT, R0, 0x8, P0 ;  /* 0x000000080000780c */ /* 0x000fe20000704270 */
[----:B------:R-:W-:Y:S02]  /*2aa0*/  BSSY B1, `(.L_x_42) ;  /* 0x0000007000017945 */ /* 0x000fe40003800000 */
[----:B------:R-:W-:-:S04]  /*2ab0*/  FMUL R12, R12, R155 ;  /* 0x0000009b0c0c7220 */ /* 0x000fc80000400000 */
[----:B------:R-:W-:-:S05]  /*2ac0*/  FFMA R12, R29, R154, R12 ;  /* 0x0000009a1d0c7223 */ /* 0x000fca000000000c */
[----:B------:R-:W-:-:S05]  /*2ad0*/  F2FP.BF16.F32.PACK_AB R12, RZ, R12 ;  /* 0x0000000cff0c723e */ /* 0x000fca00000010ff */
[----:B------:R0:W-:Y:S01]  /*2ae0*/  @P3 STG.E.U16 desc[UR36][R4.64+0x12], R12 ;  /* 0x0000120c04003986 */ /* 0x0001e2000c101524 */
[----:B------:R-:W-:Y:S05]  /*2af0*/  @!P0 BRA `(.L_x_43) ;  /* 0x0000000000048947 */ /* 0x000fea0003800000 */
[----:B------:R0:W5:Y:S02]  /*2b00*/  LDG.E.LTC128B.U16 R152, desc[UR36][R8.64+0x10] ;  /* 0x0000102408987981 */ /* 0x000164000c1e1520 */
.L_x_43:
[----:B------:R-:W-:Y:S05]  /*2b10*/  BSYNC B1 ;  /* 0x0000000000017941 */ /* 0x000fea0003800000 */
.L_x_42:
[----:B0----5:R-:W-:Y:S01]  /*2b20*/  IMAD.U32 R12, R152, 0x10000, RZ ;  /* 0x00010000980c7824 */ /* 0x021fe200078e00ff */
[----:B------:R-:W-:Y:S01]  /*2b30*/  ISETP.GT.AND P1, PT, R0, 0x8, P1 ;  /* 0x000000080000780c */ /* 0x000fe20000f24270 */
[----:B------:R-:W-:Y:S02]  /*2b40*/  BSSY B1, `(.L_x_44) ;  /* 0x0000007000017945 */ /* 0x000fe40003800000 */
[----:B---3--:R-:W-:-:S04]  /*2b50*/  FMUL R13, R12, R155 ;  /* 0x0000009b0c0d7220 */ /* 0x008fc80000400000 */
[----:B------:R-:W-:-:S05]  /*2b60*/  FFMA R13, R30, R154, R13 ;  /* 0x0000009a1e0d7223 */ /* 0x000fca000000000d */
[----:B------:R-:W-:-:S05]  /*2b70*/  F2FP.BF16.F32.PACK_AB R13, RZ, R13 ;  /* 0x0000000dff0d723e */ /* 0x000fca00000010ff */
[----:B------:R0:W-:Y:S01]  /*2b80*/  @P0 STG.E.U16 desc[UR36][R10.64+0x10], R13 ;  /* 0x0000100d0a000986 */ /* 0x0001e2000c101524 */
[----:B------:R-:W-:Y:S05]  /*2b90*/  @!P1 BRA `(.L_x_45) ;  /* 0x0000000000049947 */ /* 0x000fea0003800000 */
[----:B------:R3:W5:Y:S02]  /*2ba0*/  LDG.E.LTC128B.U16 R152, desc[UR36][R8.64+0x12] ;  /* 0x0000122408987981 */ /* 0x000764000c1e1520 */
.L_x_45:
[----:B------:R-:W-:Y:S05]  /*2bb0*/  BSYNC B1 ;  /* 0x0000000000017941 */ /* 0x000fea0003800000 */
.L_x_44:
        /* <DEDUP_REMOVED lines=10> */
.L_x_47:
[----:B------:R-:W-:Y:S05]  /*2c60*/  BSYNC B1 ;  /* 0x0000000000017941 */ /* 0x000fea0003800000 */
.L_x_46:
[----:B0----5:R-:W-:Y:S01]  /*2c70*/  IMAD.U32 R12, R152, 0x10000, RZ ;  /* 0x00010000980c7824 */ /* 0x021fe200078e00ff */
        /* <DEDUP_REMOVED lines=9> */
.L_x_49:
[----:B------:R-:W-:Y:S05]  /*2d10*/  BSYNC B1 ;  /* 0x0000000000017941 */ /* 0x000fea0003800000 */
.L_x_48:
        /* <DEDUP_REMOVED lines=9> */
.L_x_51:
[----:B------:R-:W-:Y:S05]  /*2db0*/  BSYNC B1 ;  /* 0x0000000000017941 */ /* 0x000fea0003800000 */
.L_x_50:
[----:B0----5:R-:W-:Y:S01]  /*2dc0*/  IMAD.U32 R12, R152, 0x10000, RZ ;  /* 0x00010000980c7824 */ /* 0x021fe200078e00ff */
        /* <DEDUP_REMOVED lines=8> */
.L_x_53:
[----:B------:R-:W-:Y:S05]  /*2e50*/  BSYNC B1 ;  /* 0x0000000000017941 */ /* 0x000fea0003800000 */
.L_x_52:
        /* <DEDUP_REMOVED lines=10> */
.L_x_55:
[----:B------:R-:W-:Y:S05]  /*2f00*/  BSYNC B1 ;  /* 0x0000000000017941 */ /* 0x000fea0003800000 */
.L_x_54:
        /* <DEDUP_REMOVED lines=10> */
.L_x_57:
[----:B------:R-:W-:Y:S05]  /*2fb0*/  BSYNC B1 ;  /* 0x0000000000017941 */ /* 0x000fea0003800000 */
.L_x_56:
        /* <DEDUP_REMOVED lines=9> */
.L_x_59:
[----:B------:R-:W-:Y:S05]  /*3050*/  BSYNC B1 ;  /* 0x0000000000017941 */ /* 0x000fea0003800000 */
.L_x_58:
        /* <DEDUP_REMOVED lines=9> */
.L_x_61:
[----:B------:R-:W-:Y:S05]  /*30f0*/  BSYNC B1 ;  /* 0x0000000000017941 */ /* 0x000fea0003800000 */
.L_x_60:
        /* <DEDUP_REMOVED lines=10> */
.L_x_63:
[----:B------:R-:W-:Y:S05]  /*31a0*/  BSYNC B1 ;  /* 0x0000000000017941 */ /* 0x000fea0003800000 */
.L_x_62:
        /* <DEDUP_REMOVED lines=10> */
.L_x_65:
[----:B------:R-:W-:Y:S05]  /*3250*/  BSYNC B1 ;  /* 0x0000000000017941 */ /* 0x000fea0003800000 */
.L_x_64:
        /* <DEDUP_REMOVED lines=9> */
.L_x_67:
[----:B------:R-:W-:Y:S05]  /*32f0*/  BSYNC B1 ;  /* 0x0000000000017941 */ /* 0x000fea0003800000 */
.L_x_66:
        /* <DEDUP_REMOVED lines=9> */
.L_x_69:
[----:B------:R-:W-:Y:S05]  /*3390*/  BSYNC B1 ;  /* 0x0000000000017941 */ /* 0x000fea0003800000 */
.L_x_68:
        /* <DEDUP_REMOVED lines=10> */
.L_x_71:
[----:B------:R-:W-:Y:S05]  /*3440*/  BSYNC B1 ;  /* 0x0000000000017941 */ /* 0x000fea0003800000 */
.L_x_70:
        /* <DEDUP_REMOVED lines=10> */
.L_x_73:
[----:B------:R-:W-:Y:S05]  /*34f0*/  BSYNC B1 ;  /* 0x0000000000017941 */ /* 0x000fea0003800000 */
.L_x_72:
        /* <DEDUP_REMOVED lines=9> */
.L_x_75:
[----:B------:R-:W-:Y:S05]  /*3590*/  BSYNC B1 ;  /* 0x0000000000017941 */ /* 0x000fea0003800000 */
.L_x_74:
        /* <DEDUP_REMOVED lines=9> */
.L_x_77:
[----:B------:R-:W-:Y:S05]  /*3630*/  BSYNC B1 ;  /* 0x0000000000017941 */ /* 0x000fea0003800000 */
.L_x_76:
        /* <DEDUP_REMOVED lines=10> */
.L_x_79:
[----:B------:R-:W-:Y:S05]  /*36e0*/  BSYNC B1 ;  /* 0x0000000000017941 */ /* 0x000fea0003800000 */
.L_x_78:
        /* <DEDUP_REMOVED lines=10> */
.L_x_81:
[----:B------:R-:W-:Y:S05]  /*3790*/  BSYNC B1 ;  /* 0x0000000000017941 */ /* 0x000fea0003800000 */
.L_x_80:
        /* <DEDUP_REMOVED lines=9> */
.L_x_83:
[----:B------:R-:W-:Y:S05]  /*3830*/  BSYNC B1 ;  /* 0x0000000000017941 */ /* 0x000fea0003800000 */
.L_x_82:
        /* <DEDUP_REMOVED lines=9> */
.L_x_85:
[----:B------:R-:W-:Y:S05]  /*38d0*/  BSYNC B1 ;  /* 0x0000000000017941 */ /* 0x000fea0003800000 */
.L_x_84:
        /* <DEDUP_REMOVED lines=10> */
.L_x_87:
[----:B------:R-:W-:Y:S05]  /*3980*/  BSYNC B1 ;  /* 0x0000000000017941 */ /* 0x000fea0003800000 */
.L_x_86:
        /* <DEDUP_REMOVED lines=10> */
.L_x_89:
[----:B------:R-:W-:Y:S05]  /*3a30*/  BSYNC B1 ;  /* 0x0000000000017941 */ /* 0x000fea0003800000 */
.L_x_88:
        /* <DEDUP_REMOVED lines=9> */
.L_x_91:
[----:B------:R-:W-:Y:S05]  /*3ad0*/  BSYNC B1 ;  /* 0x0000000000017941 */ /* 0x000fea0003800000 */
.L_x_90:
        /* <DEDUP_REMOVED lines=9> */
.L_x_93:
[----:B------:R-:W-:Y:S05]  /*3b70*/  BSYNC B1 ;  /* 0x0000000000017941 */ /* 0x000fea0003800000 */
.L_x_92:
        /* <DEDUP_REMOVED lines=10> */
.L_x_95:
[----:B------:R-:W-:Y:S05]  /*3c20*/  BSYNC B1 ;  /* 0x0000000000017941 */ /* 0x000fea0003800000 */
.L_x_94:
        /* <DEDUP_REMOVED lines=10> */
.L_x_97:
[----:B------:R-:W-:Y:S05]  /*3cd0*/  BSYNC B1 ;  /* 0x0000000000017941 */ /* 0x000fea0003800000 */
.L_x_96:
        /* <DEDUP_REMOVED lines=9> */
.L_x_99:
[----:B------:R-:W-:Y:S05]  /*3d70*/  BSYNC B1 ;  /* 0x0000000000017941 */ /* 0x000fea0003800000 */
.L_x_98:
        /* <DEDUP_REMOVED lines=9> */
.L_x_101:
[----:B------:R-:W-:Y:S05]  /*3e10*/  BSYNC B1 ;  /* 0x0000000000017941 */ /* 0x000fea0003800000 */
.L_x_100:
        /* <DEDUP_REMOVED lines=10> */
.L_x_103:
[----:B------:R-:W-:Y:S05]  /*3ec0*/  BSYNC B1 ;  /* 0x0000000000017941 */ /* 0x000fea0003800000 */
.L_x_102:
        /* <DEDUP_REMOVED lines=10> */
.L_x_105:
[----:B------:R-:W-:Y:S05]  /*3f70*/  BSYNC B1 ;  /* 0x0000000000017941 */ /* 0x000fea0003800000 */
.L_x_104:
        /* <DEDUP_REMOVED lines=9> */
.L_x_107:
[----:B------:R-:W-:Y:S05]  /*4010*/  BSYNC B1 ;  /* 0x0000000000017941 */ /* 0x000fea0003800000 */
.L_x_106:
        /* <DEDUP_REMOVED lines=9> */
.L_x_109:
[----:B------:R-:W-:Y:S05]  /*40b0*/  BSYNC B1 ;  /* 0x0000000000017941 */ /* 0x000fea0003800000 */
.L_x_108:
        /* <DEDUP_REMOVED lines=10> */
.L_x_111:
[----:B------:R-:W-:Y:S05]  /*4160*/  BSYNC B1 ;  /* 0x0000000000017941 */ /* 0x000fea0003800000 */
.L_x_110:
        /* <DEDUP_REMOVED lines=10> */
.L_x_113:
[----:B------:R-:W-:Y:S05]  /*4210*/  BSYNC B1 ;  /* 0x0000000000017941 */ /* 0x000fea0003800000 */
.L_x_112:
        /* <DEDUP_REMOVED lines=9> */
.L_x_115:
[----:B------:R-:W-:Y:S05]  /*42b0*/  BSYNC B1 ;  /* 0x0000000000017941 */ /* 0x000fea0003800000 */
.L_x_114:
        /* <DEDUP_REMOVED lines=9> */
.L_x_117:
[----:B------:R-:W-:Y:S05]  /*4350*/  BSYNC B1 ;  /* 0x0000000000017941 */ /* 0x000fea0003800000 */
.L_x_116:
        /* <DEDUP_REMOVED lines=10> */
.L_x_119:
[----:B------:R-:W-:Y:S05]  /*4400*/  BSYNC B1 ;  /* 0x0000000000017941 */ /* 0x000fea0003800000 */
.L_x_118:
        /* <DEDUP_REMOVED lines=10> */
.L_x_121:
[----:B------:R-:W-:Y:S05]  /*44b0*/  BSYNC B1 ;  /* 0x0000000000017941 */ /* 0x000fea0003800000 */
.L_x_120:
        /* <DEDUP_REMOVED lines=9> */
.L_x_123:
[----:B------:R-:W-:Y:S05]  /*4550*/  BSYNC B1 ;  /* 0x0000000000017941 */ /* 0x000fea0003800000 */
.L_x_122:
        /* <DEDUP_REMOVED lines=9> */
.L_x_125:
[----:B------:R-:W-:Y:S05]  /*45f0*/  BSYNC B1 ;  /* 0x0000000000017941 */ /* 0x000fea0003800000 */
.L_x_124:
        /* <DEDUP_REMOVED lines=10> */
.L_x_127:
[----:B------:R-:W-:Y:S05]  /*46a0*/  BSYNC B1 ;  /* 0x0000000000017941 */ /* 0x000fea0003800000 */
.L_x_126:
        /* <DEDUP_REMOVED lines=10> */
.L_x_129:
[----:B------:R-:W-:Y:S05]  /*4750*/  BSYNC B1 ;  /* 0x0000000000017941 */ /* 0x000fea0003800000 */
.L_x_128:
        /* <DEDUP_REMOVED lines=9> */
.L_x_131:
[----:B------:R-:W-:Y:S05]  /*47f0*/  BSYNC B1 ;  /* 0x0000000000017941 */ /* 0x000fea0003800000 */
.L_x_130:
        /* <DEDUP_REMOVED lines=9> */
.L_x_133:
[----:B------:R-:W-:Y:S05]  /*4890*/  BSYNC B1 ;  /* 0x0000000000017941 */ /* 0x000fea0003800000 */
.L_x_132:
        /* <DEDUP_REMOVED lines=10> */
.L_x_135:
[----:B------:R-:W-:Y:S05]  /*4940*/  BSYNC B1 ;  /* 0x0000000000017941 */ /* 0x000fea0003800000 */
.L_x_134:
        /* <DEDUP_REMOVED lines=10> */
.L_x_137:
[----:B------:R-:W-:Y:S05]  /*49f0*/  BSYNC B1 ;  /* 0x0000000000017941 */ /* 0x000fea0003800000 */
.L_x_136:
        /* <DEDUP_REMOVED lines=9> */
.L_x_139:
[----:B------:R-:W-:Y:S05]  /*4a90*/  BSYNC B1 ;  /* 0x0000000000017941 */ /* 0x000fea0003800000 */
.L_x_138:
        /* <DEDUP_REMOVED lines=9> */
.L_x_141:
[----:B------:R-:W-:Y:S05]  /*4b30*/  BSYNC B1 ;  /* 0x0000000000017941 */ /* 0x000fea0003800000 */
.L_x_140:
        /* <DEDUP_REMOVED lines=10> */
.L_x_143:
[----:B------:R-:W-:Y:S05]  /*4be0*/  BSYNC B1 ;  /* 0x0000000000017941 */ /* 0x000fea0003800000 */
.L_x_142:
        /* <DEDUP_REMOVED lines=10> */
.L_x_145:
[----:B------:R-:W-:Y:S05]  /*4c90*/  BSYNC B1 ;  /* 0x0000000000017941 */ /* 0x000fea0003800000 */
.L_x_144:
        /* <DEDUP_REMOVED lines=9> */
.L_x_147:
[----:B------:R-:W-:Y:S05]  /*4d30*/  BSYNC B1 ;  /* 0x0000000000017941 */ /* 0x000fea0003800000 */
.L_x_146:
        /* <DEDUP_REMOVED lines=9> */
.L_x_149:
[----:B------:R-:W-:Y:S05]  /*4dd0*/  BSYNC B1 ;  /* 0x0000000000017941 */ /* 0x000fea0003800000 */
.L_x_148:
        /* <DEDUP_REMOVED lines=10> */
.L_x_151:
[----:B------:R-:W-:Y:S05]  /*4e80*/  BSYNC B1 ;  /* 0x0000000000017941 */ /* 0x000fea0003800000 */
.L_x_150:
        /* <DEDUP_REMOVED lines=10> */
.L_x_153:
[----:B------:R-:W-:Y:S05]  /*4f30*/  BSYNC B1 ;  /* 0x0000000000017941 */ /* 0x000fea0003800000 */
.L_x_152:
        /* <DEDUP_REMOVED lines=9> */
.L_x_155:
[----:B------:R-:W-:Y:S05]  /*4fd0*/  BSYNC B1 ;  /* 0x0000000000017941 */ /* 0x000fea0003800000 */
.L_x_154:
        /* <DEDUP_REMOVED lines=9> */
.L_x_157:
[----:B------:R-:W-:Y:S05]  /*5070*/  BSYNC B1 ;  /* 0x0000000000017941 */ /* 0x000fea0003800000 */
.L_x_156:
        /* <DEDUP_REMOVED lines=10> */
.L_x_159:
[----:B------:R-:W-:Y:S05]  /*5120*/  BSYNC B1 ;  /* 0x0000000000017941 */ /* 0x000fea0003800000 */
.L_x_158:
        /* <DEDUP_REMOVED lines=10> */
.L_x_161:
[----:B------:R-:W-:Y:S05]  /*51d0*/  BSYNC B1 ;  /* 0x0000000000017941 */ /* 0x000fea0003800000 */
.L_x_160:
        /* <DEDUP_REMOVED lines=9> */
.L_x_163:
[----:B------:R-:W-:Y:S05]  /*5270*/  BSYNC B1 ;  /* 0x0000000000017941 */ /* 0x000fea0003800000 */
.L_x_162:
        /* <DEDUP_REMOVED lines=9> */
.L_x_165:
[----:B------:R-:W-:Y:S05]  /*5310*/  BSYNC B1 ;  /* 0x0000000000017941 */ /* 0x000fea0003800000 */
.L_x_164:
        /* <DEDUP_REMOVED lines=10> */
.L_x_167:
[----:B------:R-:W-:Y:S05]  /*53c0*/  BSYNC B1 ;  /* 0x0000000000017941 */ /* 0x000fea0003800000 */
.L_x_166:
        /* <DEDUP_REMOVED lines=10> */
.L_x_169:
[----:B------:R-:W-:Y:S05]  /*5470*/  BSYNC B1 ;  /* 0x0000000000017941 */ /* 0x000fea0003800000 */
.L_x_168:
        /* <DEDUP_REMOVED lines=9> */
.L_x_171:
[----:B------:R-:W-:Y:S05]  /*5510*/  BSYNC B1 ;  /* 0x0000000000017941 */ /* 0x000fea0003800000 */
.L_x_170:
        /* <DEDUP_REMOVED lines=9> */
.L_x_173:
[----:B------:R-:W-:Y:S05]  /*55b0*/  BSYNC B1 ;  /* 0x0000000000017941 */ /* 0x000fea0003800000 */
.L_x_172:
        /* <DEDUP_REMOVED lines=10> */
.L_x_175:
[----:B------:R-:W-:Y:S05]  /*5660*/  BSYNC B1 ;  /* 0x0000000000017941 */ /* 0x000fea0003800000 */
.L_x_174:
        /* <DEDUP_REMOVED lines=10> */
.L_x_177:
[----:B------:R-:W-:Y:S05]  /*5710*/  BSYNC B1 ;  /* 0x0000000000017941 */ /* 0x000fea0003800000 */
.L_x_176:
        /* <DEDUP_REMOVED lines=9> */
.L_x_179:
[----:B------:R-:W-:Y:S05]  /*57b0*/  BSYNC B1 ;  /* 0x0000000000017941 */ /* 0x000fea0003800000 */
.L_x_178:
        /* <DEDUP_REMOVED lines=9> */
.L_x_181:
[----:B------:R-:W-:Y:S05]  /*5850*/  BSYNC B1 ;  /* 0x0000000000017941 */ /* 0x000fea0003800000 */
.L_x_180:
        /* <DEDUP_REMOVED lines=10> */
.L_x_183:
[----:B------:R-:W-:Y:S05]  /*5900*/  BSYNC B1 ;  /* 0x0000000000017941 */ /* 0x000fea0003800000 */
.L_x_182:
        /* <DEDUP_REMOVED lines=10> */
.L_x_185:
[----:B------:R-:W-:Y:S05]  /*59b0*/  BSYNC B1 ;  /* 0x0000000000017941 */ /* 0x000fea0003800000 */
.L_x_184:
        /* <DEDUP_REMOVED lines=9> */
.L_x_187:
[----:B------:R-:W-:Y:S05]  /*5a50*/  BSYNC B1 ;  /* 0x0000000000017941 */ /* 0x000fea0003800000 */
.L_x_186:
        /* <DEDUP_REMOVED lines=9> */
.L_x_189:
[----:B------:R-:W-:Y:S05]  /*5af0*/  BSYNC B1 ;  /* 0x0000000000017941 */ /* 0x000fea0003800000 */
.L_x_188:
        /* <DEDUP_REMOVED lines=10> */
.L_x_191:
[----:B------:R-:W-:Y:S05]  /*5ba0*/  BSYNC B1 ;  /* 0x0000000000017941 */ /* 0x000fea0003800000 */
.L_x_190:
        /* <DEDUP_REMOVED lines=10> */
.L_x_193:
[----:B------:R-:W-:Y:S05]  /*5c50*/  BSYNC B1 ;  /* 0x0000000000017941 */ /* 0x000fea0003800000 */
.L_x_192:
        /* <DEDUP_REMOVED lines=9> */
.L_x_195:
[----:B------:R-:W-:Y:S05]  /*5cf0*/  BSYNC B1 ;  /* 0x0000000000017941 */ /* 0x000fea0003800000 */
.L_x_194:
        /* <DEDUP_REMOVED lines=9> */
.L_x_197:
[----:B------:R-:W-:Y:S05]  /*5d90*/  BSYNC B1 ;  /* 0x0000000000017941 */ /* 0x000fea0003800000 */
.L_x_196:
        /* <DEDUP_REMOVED lines=10> */
.L_x_199:
[----:B------:R-:W-:Y:S05]  /*5e40*/  BSYNC B1 ;  /* 0x0000000000017941 */ /* 0x000fea0003800000 */
.L_x_198:
        /* <DEDUP_REMOVED lines=10> */
.L_x_201:
[----:B------:R-:W-:Y:S05]  /*5ef0*/  BSYNC B1 ;  /* 0x0000000000017941 */ /* 0x000fea0003800000 */
.L_x_200:
        /* <DEDUP_REMOVED lines=9> */
.L_x_203:
[----:B------:R-:W-:Y:S05]  /*5f90*/  BSYNC B1 ;  /* 0x0000000000017941 */ /* 0x000fea0003800000 */
.L_x_202:
        /* <DEDUP_REMOVED lines=9> */
.L_x_205:
[----:B------:R-:W-:Y:S05]  /*6030*/  BSYNC B1 ;  /* 0x0000000000017941 */ /* 0x000fea0003800000 */
.L_x_204:
        /* <DEDUP_REMOVED lines=10> */
.L_x_207:
[----:B------:R-:W-:Y:S05]  /*60e0*/  BSYNC B1 ;  /* 0x0000000000017941 */ /* 0x000fea0003800000 */
.L_x_206:
        /* <DEDUP_REMOVED lines=10> */
.L_x_209:
[----:B------:R-:W-:Y:S05]  /*6190*/  BSYNC B1 ;  /* 0x0000000000017941 */ /* 0x000fea0003800000 */
.L_x_208:
        /* <DEDUP_REMOVED lines=9> */
.L_x_211:
[----:B------:R-:W-:Y:S05]  /*6230*/  BSYNC B1 ;  /* 0x0000000000017941 */ /* 0x000fea0003800000 */
.L_x_210:
        /* <DEDUP_REMOVED lines=9> */
.L_x_213:
[----:B------:R-:W-:Y:S05]  /*62d0*/  BSYNC B1 ;  /* 0x0000000000017941 */ /* 0x000fea0003800000 */
.L_x_212:
        /* <DEDUP_REMOVED lines=10> */
.L_x_215:
[----:B------:R-:W-:Y:S05]  /*6380*/  BSYNC B1 ;  /* 0x0000000000017941 */ /* 0x000fea0003800000 */
.L_x_214:
        /* <DEDUP_REMOVED lines=10> */
.L_x_217:
[----:B------:R-:W-:Y:S05]  /*6430*/  BSYNC B1 ;  /* 0x0000000000017941 */ /* 0x000fea0003800000 */
.L_x_216:
        /* <DEDUP_REMOVED lines=9> */
.L_x_219:
[----:B------:R-:W-:Y:S05]  /*64d0*/  BSYNC B1 ;  /* 0x0000000000017941 */ /* 0x000fea0003800000 */
.L_x_218:
        /* <DEDUP_REMOVED lines=9> */
.L_x_221:
[----:B------:R-:W-:Y:S05]  /*6570*/  BSYNC B1 ;  /* 0x0000000000017941 */ /* 0x000fea0003800000 */
.L_x_220:
        /* <DEDUP_REMOVED lines=10> */
.L_x_223:
[----:B------:R-:W-:Y:S05]  /*6620*/  BSYNC B1 ;  /* 0x0000000000017941 */ /* 0x000fea0003800000 */
.L_x_222:
        /* <DEDUP_REMOVED lines=10> */
.L_x_225:
[----:B------:R-:W-:Y:S05]  /*66d0*/  BSYNC B1 ;  /* 0x0000000000017941 */ /* 0x000fea0003800000 */
.L_x_224:
        /* <DEDUP_REMOVED lines=9> */
.L_x_227:
[----:B------:R-:W-:Y:S05]  /*6770*/  BSYNC B1 ;  /* 0x0000000000017941 */ /* 0x000fea0003800000 */
.L_x_226:
        /* <DEDUP_REMOVED lines=9> */
.L_x_229:
[----:B------:R-:W-:Y:S05]  /*6810*/  BSYNC B1 ;  /* 0x0000000000017941 */ /* 0x000fea0003800000 */
.L_x_228:
        /* <DEDUP_REMOVED lines=10> */
.L_x_231:
[----:B------:R-:W-:Y:S05]  /*68c0*/  BSYNC B1 ;  /* 0x0000000000017941 */ /* 0x000fea0003800000 */
.L_x_230:
        /* <DEDUP_REMOVED lines=10> */
.L_x_233:
[----:B------:R-:W-:Y:S05]  /*6970*/  BSYNC B1 ;  /* 0x0000000000017941 */ /* 0x000fea0003800000 */
.L_x_232:
        /* <DEDUP_REMOVED lines=9> */
.L_x_235:
[----:B------:R-:W-:Y:S05]  /*6a10*/  BSYNC B1 ;  /* 0x0000000000017941 */ /* 0x000fea0003800000 */
.L_x_234:
        /* <DEDUP_REMOVED lines=9> */
.L_x_237:
[----:B------:R-:W-:Y:S05]  /*6ab0*/  BSYNC B1 ;  /* 0x0000000000017941 */ /* 0x000fea0003800000 */
.L_x_236:
        /* <DEDUP_REMOVED lines=10> */
.L_x_239:
[----:B------:R-:W-:Y:S05]  /*6b60*/  BSYNC B1 ;  /* 0x0000000000017941 */ /* 0x000fea0003800000 */
.L_x_238:
        /* <DEDUP_REMOVED lines=10> */
.L_x_241:
[----:B------:R-:W-:Y:S05]  /*6c10*/  BSYNC B1 ;  /* 0x0000000000017941 */ /* 0x000fea0003800000 */
.L_x_240:
        /* <DEDUP_REMOVED lines=9> */
.L_x_243:
[----:B------:R-:W-:Y:S05]  /*6cb0*/  BSYNC B1 ;  /* 0x0000000000017941 */ /* 0x000fea0003800000 */
.L_x_242:
        /* <DEDUP_REMOVED lines=9> */
.L_x_245:
[----:B------:R-:W-:Y:S05]  /*6d50*/  BSYNC B1 ;  /* 0x0000000000017941 */ /* 0x000fea0003800000 */
.L_x_244:
        /* <DEDUP_REMOVED lines=10> */
.L_x_247:
[----:B------:R-:W-:Y:S05]  /*6e00*/  BSYNC B1 ;  /* 0x0000000000017941 */ /* 0x000fea0003800000 */
.L_x_246:
        /* <DEDUP_REMOVED lines=10> */
.L_x_249:
[----:B------:R-:W-:Y:S05]  /*6eb0*/  BSYNC B1 ;  /* 0x0000000000017941 */ /* 0x000fea0003800000 */
.L_x_248:
        /* <DEDUP_REMOVED lines=9> */
.L_x_251:
[----:B------:R-:W-:Y:S05]  /*6f50*/  BSYNC B1 ;  /* 0x0000000000017941 */ /* 0x000fea0003800000 */
.L_x_250:
        /* <DEDUP_REMOVED lines=9> */
.L_x_253:
[----:B------:R-:W-:Y:S05]  /*6ff0*/  BSYNC B1 ;  /* 0x0000000000017941 */ /* 0x000fea0003800000 */
.L_x_252:
        /* <DEDUP_REMOVED lines=10> */
.L_x_255:
[----:B------:R-:W-:Y:S05]  /*70a0*/  BSYNC B1 ;  /* 0x0000000000017941 */ /* 0x000fea0003800000 */
.L_x_254:
        /* <DEDUP_REMOVED lines=10> */
.L_x_257:
[----:B------:R-:W-:Y:S05]  /*7150*/  BSYNC B1 ;  /* 0x0000000000017941 */ /* 0x000fea0003800000 */
.L_x_256:
        /* <DEDUP_REMOVED lines=9> */
.L_x_259:
[----:B------:R-:W-:Y:S05]  /*71f0*/  BSYNC B1 ;  /* 0x0000000000017941 */ /* 0x000fea0003800000 */
.L_x_258:
        /* <DEDUP_REMOVED lines=9> */
.L_x_261:
[----:B------:R-:W-:Y:S05]  /*7290*/  BSYNC B1 ;  /* 0x0000000000017941 */ /* 0x000fea0003800000 */
.L_x_260:
        /* <DEDUP_REMOVED lines=10> */
.L_x_263:
[----:B------:R-:W-:Y:S05]  /*7340*/  BSYNC B1 ;  /* 0x0000000000017941 */ /* 0x000fea0003800000 */
.L_x_262:
        /* <DEDUP_REMOVED lines=10> */
.L_x_265:
[----:B------:R-:W-:Y:S05]  /*73f0*/  BSYNC B1 ;  /* 0x0000000000017941 */ /* 0x000fea0003800000 */
.L_x_264:
        /* <DEDUP_REMOVED lines=9> */
.L_x_267:
[----:B------:R-:W-:Y:S05]  /*7490*/  BSYNC B1 ;  /* 0x0000000000017941 */ /* 0x000fea0003800000 */
.L_x_266:
        /* <DEDUP_REMOVED lines=9> */
.L_x_269:
[----:B------:R-:W-:Y:S05]  /*7530*/  BSYNC B1 ;  /* 0x0000000000017941 */ /* 0x000fea0003800000 */
.L_x_268:
        /* <DEDUP_REMOVED lines=10> */
.L_x_271:
[----:B------:R-:W-:Y:S05]  /*75e0*/  BSYNC B1 ;  /* 0x0000000000017941 */ /* 0x000fea0003800000 */
.L_x_270:
        /* <DEDUP_REMOVED lines=10> */
.L_x_273:
[----:B------:R-:W-:Y:S05]  /*7690*/  BSYNC B1 ;  /* 0x0000000000017941 */ /* 0x000fea0003800000 */
.L_x_272:
        /* <DEDUP_REMOVED lines=9> */
.L_x_275:
[----:B------:R-:W-:Y:S05]  /*7730*/  BSYNC B1 ;  /* 0x0000000000017941 */ /* 0x000fea0003800000 */
.L_x_274:
        /* <DEDUP_REMOVED lines=9> */
.L_x_277:
[----:B------:R-:W-:Y:S05]  /*77d0*/  BSYNC B1 ;  /* 0x0000000000017941 */ /* 0x000fea0003800000 */
.L_x_276:
        /* <DEDUP_REMOVED lines=10> */
.L_x_279:
[----:B------:R-:W-:Y:S05]  /*7880*/  BSYNC B1 ;  /* 0x0000000000017941 */ /* 0x000fea0003800000 */
.L_x_278:
        /* <DEDUP_REMOVED lines=10> */
.L_x_281:
[----:B------:R-:W-:Y:S05]  /*7930*/  BSYNC B1 ;  /* 0x0000000000017941 */ /* 0x000fea0003800000 */
.L_x_280:
[----:B01--45:R-:W-:Y:S01]  /*7940*/  IMAD.U32 R6, R152, 0x10000, RZ ;  /* 0x0001000098067824 */ /* 0x033fe200078e00ff */
        /* <DEDUP_REMOVED lines=8> */
.L_x_283:
[----:B------:R-:W-:Y:S05]  /*79d0*/  BSYNC B1 ;  /* 0x0000000000017941 */ /* 0x000fea0003800000 */
.L_x_282:
[----:B0-2--5:R-:W-:Y:S01]  /*79e0*/  IMAD.U32 R4, R152, 0x10000, RZ ;  /* 0x0001000098047824 */ /* 0x025fe200078e00ff */
[----:B------:R-:W-:Y:S01]  /*79f0*/  ISETP.GT.AND P1, PT, R0, 0x8, P1 ;  /* 0x000000080000780c */ /* 0x000fe20000f24270 */
[----:B------:R-:W-:Y:S01]  /*7a00*/  @P0 IMAD.MOV.U32 R5, RZ, RZ, R11 ;  /* 0x000000ffff050224 */ /* 0x000fe200078e000b */
[----:B------:R-:W-:Y:S01]  /*7a10*/  BSSY B1, `(.L_x_284) ;  /* 0x0000008000017945 */ /* 0x000fe20003800000 */
[----:B------:R-:W-:Y:S01]  /*7a20*/  FMUL R3, R4, R155 ;  /* 0x0000009b04037220 */ /* 0x000fe20000400000 */
[----:B------:R-:W-:-:S03]  /*7a30*/  @P0 IMAD.MOV.U32 R4, RZ, RZ, R10 ;  /* 0x000000ffff040224 */ /* 0x000fc600078e000a */
[----:B------:R-:W-:-:S05]  /*7a40*/  FFMA R3, R150, R154, R3 ;  /* 0x0000009a96037223 */ /* 0x000fca0000000003 */
[----:B------:R-:W-:-:S05]  /*7a50*/  F2FP.BF16.F32.PACK_AB R3, RZ, R3 ;  /* 0x00000003ff03723e */ /* 0x000fca00000010ff */
[----:B------:R0:W-:Y:S01]  /*7a60*/  @P0 STG.E.U16 desc[UR36][R4.64+0x1f0], R3 ;  /* 0x0001f00304000986 */ /* 0x0001e2000c101524 */
[----:B------:R-:W-:Y:S05]  /*7a70*/  @!P1 BRA `(.L_x_285) ;  /* 0x0000000000049947 */ /* 0x000fea0003800000 */
[----:B------:R2:W5:Y:S02]  /*7a80*/  LDG.E.LTC128B.U16 R152, desc[UR36][R8.64+0x1f2] ;  /* 0x0001f22408987981 */ /* 0x000564000c1e1520 */
.L_x_285:
[----:B------:R-:W-:Y:S05]  /*7a90*/  BSYNC B1 ;  /* 0x0000000000017941 */ /* 0x000fea0003800000 */
.L_x_284:
[----:B------:R-:W-:Y:S05]  /*7aa0*/  @!P1 BRA `(.L_x_286) ;  /* 0x0000002400309947 */ /* 0x000fea0003800000 */
[----:B-----5:R-:W-:-:S04]  /*7ab0*/  IMAD.U32 R152, R152, 0x10000, RZ ;  /* 0x0001000098987824 */ /* 0x020fc800078e00ff */
[----:B------:R-:W-:-:S04]  /*7ac0*/  FMUL R152, R152, R155 ;  /* 0x0000009b98987220 */ /* 0x000fc80000400000 */
[----:B------:R-:W-:-:S05]  /*7ad0*/  FFMA R152, R151, R154, R152 ;  /* 0x0000009a97987223 */ /* 0x000fca0000000098 */
[----:B------:R-:W-:-:S05]  /*7ae0*/  F2FP.BF16.F32.PACK_AB R152, RZ, R152 ;  /* 0x00000098ff98723e */ /* 0x000fca00000010ff */
[----:B------:R4:W-:Y:S01]  /*7af0*/  STG.E.U16 desc[UR36][R10.64+0x1f2], R152 ;  /* 0x0001f2980a007986 */ /* 0x0009e2000c101524 */
[----:B------:R-:W-:Y:S05]  /*7b00*/  BRA `(.L_x_286) ;  /* 0x0000002400187947 */ /* 0x000fea0003800000 */
.L_x_33:
[----:B------:R-:W-:Y:S01]  /*7b10*/  ISETP.GT.AND P2, PT, R3, 0x1, PT ;  /* 0x000000010300780c */ /* 0x000fe20003f44270 */
[----:B------:R-:W-:Y:S01]  /*7b20*/  ULDC.64 UR4, c[0x0][0x5c0] ;  /* 0x0001700000047ab9 */ /* 0x000fe20000000a00 */
[-C--:B------:R-:W-:Y:S01]  /*7b30*/  FMUL R24, R24, R154.reuse ;  /* 0x0000009a18187220 */ /* 0x080fe20000400000 */
[-C--:B------:R-:W-:Y:S01]  /*7b40*/  FMUL R25, R25, R154.reuse ;  /* 0x0000009a19197220 */ /* 0x080fe20000400000 */
[----:B------:R-:W-:Y:S01]  /*7b50*/  ISETP.GT.AND P1, PT, R0, RZ, P2 ;  /* 0x000000ff0000720c */ /* 0x000fe20001724270 */
[-C--:B------:R-:W-:Y:S01]  /*7b60*/  FMUL R26, R26, R154.reuse ;  /* 0x0000009a1a1a7220 */ /* 0x080fe20000400000 */
[----:B------:R-:W-:Y:S01]  /*7b70*/  LEA R4, P4, R160, UR4, 0x1 ;  /* 0x00000004a0047c11 */ /* 0x000fe2000f8808ff */
[----:B------:R-:W-:Y:S01]  /*7b80*/  FMUL R27, R27, R154 ;  /* 0x0000009a1b1b7220 */ /* 0x000fe20000400000 */
[----:B------:R-:W-:Y:S01]  /*7b90*/  F2FP.BF16.F32.PACK_AB R24, RZ, R24 ;  /* 0x00000018ff18723e */ /* 0x000fe200000010ff */
[-C--:B------:R-:W-:Y:S01]  /*7ba0*/  FMUL R28, R28, R154.reuse ;  /* 0x0000009a1c1c7220 */ /* 0x080fe20000400000 */
[----:B------:R-:W-:Y:S01]  /*7bb0*/  LEA.HI.X R5, R160, UR5, R171, 0x1, P4 ;  /* 0x00000005a0057c11 */ /* 0x000fe2000a0f0cab */
[-C--:B------:R-:W-:Y:S01]  /*7bc0*/  FMUL R29, R29, R154.reuse ;  /* 0x0000009a1d1d7220 */ /* 0x080fe20000400000 */
[----:B------:R-:W-:Y:S01]  /*7bd0*/  F2FP.BF16.F32.PACK_AB R25, RZ, R25 ;  /* 0x00000019ff19723e */ /* 0x000fe200000010ff */
[-C--:B------:R-:W-:Y:S01]  /*7be0*/  FMUL R30, R30, R154.reuse ;  /* 0x0000009a1e1e7220 */ /* 0x080fe20000400000 */
[----:B------:R-:W-:Y:S01]  /*7bf0*/  ISETP.GT.AND P2, PT, R0, 0x8, P2 ;  /* 0x000000080000780c */ /* 0x000fe20001744270 */
[----:B------:R-:W-:Y:S01]  /*7c00*/  @P3 STG.E.U16 desc[UR36][R4.64], R24 ;  /* 0x0000001804003986 */ /* 0x000fe2000c101524 */
[C---:B------:R-:W-:Y:S01]  /*7c10*/  SHF.L.U64.HI R11, R10.reuse, 0x4, R11 ;  /* 0x000000040a0b7819 */ /* 0x040fe2000001020b */
[----:B------:R-:W-:Y:S01]  /*7c20*/  FMUL R31, R31, R154 ;  /* 0x0000009a1f1f7220 */ /* 0x000fe20000400000 */
[----:B------:R-:W-:Y:S01]  /*7c30*/  LEA R6, P3, R10, R4, 0x4 ;  /* 0x000000040a067211 */ /* 0x000fe200078620ff */
[----:B------:R-:W-:Y:S01]  /*7c40*/  @P1 STG.E.U16 desc[UR36][R4.64+0x2], R25 ;  /* 0x0000021904001986 */ /* 0x000fe2000c101524 */
[----:B------:R-:W-:Y:S01]  /*7c50*/  ISETP.GT.AND P1, PT, R0, 0x8, P0 ;  /* 0x000000080000780c */ /* 0x000fe20000724270 */
[----:B------:R-:W-:Y:S01]  /*7c60*/  FMUL R32, R32, R154 ;  /* 0x0000009a20207220 */ /* 0x000fe20000400000 */
[----:B------:R-:W-:Y:S01]  /*7c70*/  F2FP.BF16.F32.PACK_AB R26, RZ, R26 ;  /* 0x0000001aff1a723e */ /* 0x000fe200000010ff */
[----:B------:R-:W-:Y:S01]  /*7c80*/  IMAD.X R7, R11, 0x1, R5, P3 ;  /* 0x000000010b077824 */ /* 0x000fe200018e0605 */
[----:B------:R-:W-:Y:S01]  /*7c90*/  F2FP.BF16.F32.PACK_AB R27, RZ, R27 ;  /* 0x0000001bff1b723e */ /* 0x000fe200000010ff */
[-C--:B------:R-:W-:Y:S01]  /*7ca0*/  FMUL R33, R33, R154.reuse ;  /* 0x0000009a21217220 */ /* 0x080fe20000400000 */
[----:B------:R-:W-:Y:S01]  /*7cb0*/  ISETP.GT.AND P0, PT, R3, 0x8, PT ;  /* 0x000000080300780c */ /* 0x000fe20003f04270 */
[----:B------:R-:W-:Y:S01]  /*7cc0*/  FMUL R34, R34, R154 ;  /* 0x0000009a22227220 */ /* 0x000fe20000400000 */
[----:B------:R-:W-:Y:S01]  /*7cd0*/  F2FP.BF16.F32.PACK_AB R28, RZ, R28 ;  /* 0x0000001cff1c723e */ /* 0x000fe200000010ff */
[-C--:B------:R-:W-:Y:S01]  /*7ce0*/  FMUL R35, R35, R154.reuse ;  /* 0x0000009a23237220 */ /* 0x080fe20000400000 */
[----:B------:R-:W-:Y:S01]  /*7cf0*/  ISETP.GT.AND P4, PT, R0, RZ, P0 ;  /* 0x000000ff0000720c */ /* 0x000fe20000784270 */
[-C--:B------:R-:W-:Y:S01]  /*7d00*/  FMUL R36, R36, R154.reuse ;  /* 0x0000009a24247220 */ /* 0x080fe20000400000 */
[----:B------:R-:W-:Y:S01]  /*7d10*/  F2FP.BF16.F32.PACK_AB R29, RZ, R29 ;  /* 0x0000001dff1d723e */ /* 0x000fe200000010ff */
[----:B------:R-:W-:Y:S01]  /*7d20*/  @P1 STG.E.U16 desc[UR36][R6.64], R26 ;  /* 0x0000001a06001986 */ /* 0x000fe2000c101524 */
[----:B------:R-:W-:Y:S01]  /*7d30*/  ISETP.GT.AND P1, PT, R0, 0x8, P0 ;  /* 0x000000080000780c */ /* 0x000fe20000724270 */
[----:B------:R-:W-:Y:S01]  /*7d40*/  FMUL R37, R37, R154 ;  /* 0x0000009a25257220 */ /* 0x000fe20000400000 */
[----:B------:R-:W-:Y:S01]  /*7d50*/  F2FP.BF16.F32.PACK_AB R30, RZ, R30 ;  /* 0x0000001eff1e723e */ /* 0x000fe200000010ff */
[----:B------:R-:W-:Y:S01]  /*7d60*/  @P2 STG.E.U16 desc[UR36][R6.64+0x2], R27 ;  /* 0x0000021b06002986 */ /* 0x000fe2000c101524 */
[----:B------:R-:W-:Y:S01]  /*7d70*/  ISETP.GT.AND P2, PT, R3, 0x9, PT ;  /* 0x000000090300780c */ /* 0x000fe20003f44270 */
[-C--:B------:R-:W-:Y:S01]  /*7d80*/  FMUL R38, R38, R154.reuse ;  /* 0x0000009a26267220 */ /* 0x080fe20000400000 */
[----:B------:R-:W-:Y:S01]  /*7d90*/  F2FP.BF16.F32.PACK_AB R31, RZ, R31 ;  /* 0x0000001fff1f723e */ /* 0x000fe200000010ff */
[-C--:B------:R-:W-:Y:S01]  /*7da0*/  FMUL R39, R39, R154.reuse ;  /* 0x0000009a27277220 */ /* 0x080fe20000400000 */
[C---:B------:R-:W-:Y:S01]  /*7db0*/  ISETP.GT.AND P3, PT, R0.reuse, RZ, P2 ;  /* 0x000000ff0000720c */ /* 0x040fe20001764270 */
[----:B------:R-:W-:Y:S01]  /*7dc0*/  @P4 STG.E.U16 desc[UR36][R4.64+0x10], R28 ;  /* 0x0000101c04004986 */ /* 0x000fe2000c101524 */
[----:B------:R-:W-:Y:S01]  /*7dd0*/  ISETP.GT.AND P2, PT, R0, 0x8, P2 ;  /* 0x000000080000780c */ /* 0x000fe20001744270 */
        /* <DEDUP_REMOVED lines=8> */
[----:B------:R-:W-:Y:S01]  /*7e60*/  FMUL R44, R44, R154 ;  /* 0x0000009a2c2c7220 */ /* 0x000fe20000400000 */
[----:B------:R-:W-:Y:S01]  /*7e70*/  F2FP.BF16.F32.PACK_AB R34, RZ, R34 ;  /* 0x00000022ff22723e */ /* 0x000fe200000010ff */
[----:B------:R-:W-:Y:S01]  /*7e80*/  @P3 STG.E.U16 desc[UR36][R4.64+0x12], R29 ;  /* 0x0000121d04003986 */ /* 0x000fe2000c101524 */
[----:B------:R-:W-:Y:S01]  /*7e90*/  ISETP.GT.AND P3, PT, R3, 0x11, PT ;  /* 0x000000110300780c */ /* 0x000fe20003f64270 */
[-C--:B------:R-:W-:Y:S01]  /*7ea0*/  FMUL R45, R45, R154.reuse ;  /* 0x0000009a2d2d7220 */ /* 0x080fe20000400000 */
[----:B------:R-:W-:Y:S01]  /*7eb0*/  F2FP.BF16.F32.PACK_AB R35, RZ, R35 ;  /* 0x00000023ff23723e */ /* 0x000fe200000010ff */
[----:B------:R-:W-:Y:S01]  /*7ec0*/  @P1 STG.E.U16 desc[UR36][R6.64+0x10], R30 ;  /* 0x0000101e06001986 */ /* 0x000fe2000c101524 */
[----:B------:R-:W-:Y:S01]  /*7ed0*/  ISETP.GT.AND P1, PT, R0, 0x8, P0 ;  /* 0x000000080000780c */ /* 0x000fe20000724270 */
[-C--:B------:R-:W-:Y:S01]  /*7ee0*/  FMUL R46, R46, R154.reuse ;  /* 0x0000009a2e2e7220 */ /* 0x080fe20000400000 */
[----:B------:R-:W-:Y:S01]  /*7ef0*/  ISETP.GT.AND P0, PT, R3, 0x18, PT ;  /* 0x000000180300780c */ /* 0x000fe20003f04270 */
[----:B------:R-:W-:Y:S01]  /*7f00*/  @P2 STG.E.U16 desc[UR36][R6.64+0x12], R31 ;  /* 0x0000121f06002986 */ /* 0x000fe2000c101524 */
[C---:B------:R-:W-:Y:S01]  /*7f10*/  ISETP.GT.AND P2, PT, R0.reuse, RZ, P3 ;  /* 0x000000ff0000720c */ /* 0x040fe20001f44270 */
[-C--:B------:R-:W-:Y:S01]  /*7f20*/  FMUL R47, R47, R154.reuse ;  /* 0x0000009a2f2f7220 */ /* 0x080fe20000400000 */
[C---:B------:R-:W-:Y:S01]  /*7f30*/  ISETP.GT.AND P3, PT, R0.reuse, 0x8, P3 ;  /* 0x000000080000780c */ /* 0x040fe20001f64270 */
[----:B------:R-:W-:Y:S01]  /*7f40*/  @P4 STG.E.U16 desc[UR36][R4.64+0x20], R32 ;  /* 0x0000202004004986 */ /* 0x000fe2000c101524 */
[----:B------:R-:W-:Y:S01]  /*7f50*/  ISETP.GT.AND P4, PT, R0, RZ, P0 ;  /* 0x000000ff0000720c */ /* 0x000fe20000784270 */
[----:B------:R-:W-:Y:S01]  /*7f60*/  FMUL R48, R48, R154 ;  /* 0x0000009a30307220 */ /* 0x000fe20000400000 */
[----:B------:R-:W-:Y:S01]  /*7f70*/  F2FP.BF16.F32.PACK_AB R36, RZ, R36 ;  /* 0x00000024ff24723e */ /* 0x000fe200000010ff */
[-C--:B------:R-:W-:Y:S01]  /*7f80*/  FMUL R49, R49, R154.reuse ;  /* 0x0000009a31317220 */ /* 0x080fe20000400000 */
[----:B------:R-:W-:Y:S01]  /*7f90*/  F2FP.BF16.F32.PACK_AB R37, RZ, R37 ;  /* 0x00000025ff25723e */ /* 0x000fe200000010ff */
[----:B------:R-:W-:Y:S01]  /*7fa0*/  FMUL R50, R50, R154 ;  /* 0x0000009a32327220 */ /* 0x000fe20000400000 */
[----:B------:R-:W-:Y:S01]  /*7fb0*/  F2FP.BF16.F32.PACK_AB R38, RZ, R38 ;  /* 0x00000026ff26723e */ /* 0x000fe200000010ff */
[----:B------:R-:W-:Y:S01]  /*7fc0*/  FMUL R51, R51, R154 ;  /* 0x0000009a33337220 */ /* 0x000fe20000400000 */
[----:B------:R-:W-:Y:S01]  /*7fd0*/  F2FP.BF16.F32.PACK_AB R39, RZ, R39 ;  /* 0x00000027ff27723e */ /* 0x000fe200000010ff */
[----:B------:R-:W-:Y:S01]  /*7fe0*/  @P2 STG.E.U16 desc[UR36][R4.64+0x22], R33 ;  /* 0x0000222104002986 */ /* 0x000fe2000c101524 */
[----:B------:R-:W-:Y:S01]  /*7ff0*/  F2FP.BF16.F32.PACK_AB R40, RZ, R40 ;  /* 0x00000028ff28723e */ /* 0x000fe200000010ff */
[-C--:B------:R-:W-:Y:S01]  /*8000*/  FMUL R52, R52, R154.reuse ;  /* 0x0000009a34347220 */ /* 0x080fe20000400000 */
[----:B------:R-:W-:Y:S01]  /*8010*/  F2FP.BF16.F32.PACK_AB R41, RZ, R41 ;  /* 0x00000029ff29723e */ /* 0x000fe200000010ff */
[----:B------:R-:W-:Y:S01]  /*8020*/  @P1 STG.E.U16 desc[UR36][R6.64+0x20], R34 ;  /* 0x0000202206001986 */ /* 0x000fe2000c101524 */
[----:B------:R-:W-:Y:S01]  /*8030*/  ISETP.GT.AND P1, PT, R0, 0x8, P0 ;  /* 0x000000080000780c */ /* 0x000fe20000724270 */
[-C--:B------:R-:W-:Y:S01]  /*8040*/  FMUL R53, R53, R154.reuse ;  /* 0x0000009a35357220 */ /* 0x080fe20000400000 */
[C---:B------:R-:W-:Y:S01]  /*8050*/  ISETP.GT.AND P0, PT, R3.reuse, 0x20, PT ;  /* 0x000000200300780c */ /* 0x040fe20003f04270 */
[----:B------:R-:W-:Y:S01]  /*8060*/  @P3 STG.E.U16 desc[UR36][R6.64+0x22], R35 ;  /* 0x0000222306003986 */ /* 0x000fe2000c101524 */
[----:B------:R-:W-:Y:S01]  /*8070*/  ISETP.GT.AND P3, PT, R3, 0x19, PT ;  /* 0x000000190300780c */ /* 0x000fe20003f64270 */
[----:B------:R-:W-:Y:S01]  /*8080*/  FMUL R54, R54, R154 ;  /* 0x0000009a36367220 */ /* 0x000fe20000400000 */
[----:B------:R-:W-:Y:S01]  /*8090*/  F2FP.BF16.F32.PACK_AB R42, RZ, R42 ;  /* 0x0000002aff2a723e */ /* 0x000fe200000010ff */
[----:B------:R-:W-:Y:S01]  /*80a0*/  @P4 STG.E.U16 desc[UR36][R4.64+0x30], R36 ;  /* 0x0000302404004986 */ /* 0x000fe2000c101524 */
[C---:B------:R-:W-:Y:S01]  /*80b0*/  ISETP.GT.AND P2, PT, R0.reuse, RZ, P3 ;  /* 0x000000ff0000720c */ /* 0x040fe20001f44270 */
[-C--:B------:R-:W-:Y:S01]  /*80c0*/  FMUL R55, R55, R154.reuse ;  /* 0x0000009a37377220 */ /* 0x080fe20000400000 */
[----:B------:R-:W-:Y:S01]  /*80d0*/  ISETP.GT.AND P3, PT, R0, 0x8, P3 ;  /* 0x000000080000780c */ /* 0x000fe20001f64270 */
[-C--:B------:R-:W-:Y:S01]  /*80e0*/  FMUL R56, R56, R154.reuse ;  /* 0x0000009a38387220 */ /* 0x080fe20000400000 */
[----:B------:R-:W-:Y:S01]  /*80f0*/  ISETP.GT.AND P4, PT, R0, RZ, P0 ;  /* 0x000000ff0000720c */ /* 0x000fe20000784270 */
[-C--:B------:R-:W-:Y:S01]  /*8100*/  FMUL R57, R57, R154.reuse ;  /* 0x0000009a39397220 */ /* 0x080fe20000400000 */
[----:B------:R-:W-:Y:S01]  /*8110*/  F2FP.BF16.F32.PACK_AB R43, RZ, R43 ;  /* 0x0000002bff2b723e */ /* 0x000fe200000010ff */
[----:B------:R-:W-:Y:S01]  /*8120*/  FMUL R58, R58, R154 ;  /* 0x0000009a3a3a7220 */ /* 0x000fe20000400000 */
[----:B------:R-:W-:Y:S01]  /*8130*/  F2FP.BF16.F32.PACK_AB R44, RZ, R44 ;  /* 0x0000002cff2c723e */ /* 0x000fe200000010ff */
[-C--:B------:R-:W-:Y:S01]  /*8140*/  FMUL R59, R59, R154.reuse ;  /* 0x0000009a3b3b7220 */ /* 0x080fe20000400000 */
[----:B------:R-:W-:Y:S01]  /*8150*/  F2FP.BF16.F32.PACK_AB R45, RZ, R45 ;  /* 0x0000002dff2d723e */ /* 0x000fe200000010ff */
[----:B------:R-:W-:Y:S01]  /*8160*/  FMUL R60, R60, R154 ;  /* 0x0000009a3c3c7220 */ /* 0x000fe20000400000 */
[----:B------:R-:W-:Y:S01]  /*8170*/  F2FP.BF16.F32.PACK_AB R46, RZ, R46 ;  /* 0x0000002eff2e723e */ /* 0x000fe200000010ff */
[----:B------:R-:W-:Y:S01]  /*8180*/  @P2 STG.E.U16 desc[UR36][R4.64+0x32], R37 ;  /* 0x0000322504002986 */ /* 0x000fe2000c101524 */
[----:B------:R-:W-:Y:S01]  /*8190*/  F2FP.BF16.F32.PACK_AB R47, RZ, R47 ;  /* 0x0000002fff2f723e */ /* 0x000fe200000010ff */
[----:B------:R-:W-:Y:S01]  /*81a0*/  FMUL R61, R61, R154 ;  /* 0x0000009a3d3d7220 */ /* 0x000fe20000400000 */
[----:B------:R-:W-:Y:S01]  /*81b0*/  F2FP.BF16.F32.PACK_AB R48, RZ, R48 ;  /* 0x00000030ff30723e */ /* 0x000fe200000010ff */
[----:B------:R-:W-:Y:S01]  /*81c0*/  @P1 STG.E.U16 desc[UR36][R6.64+0x30], R38 ;  /* 0x0000302606001986 */ /* 0x000fe2000c101524 */
[----:B------:R-:W-:Y:S01]  /*81d0*/  ISETP.GT.AND P1, PT, R0, 0x8, P0 ;  /* 0x000000080000780c */ /* 0x000fe20000724270 */
[-C--:B------:R-:W-:Y:S01]  /*81e0*/  FMUL R62, R62, R154.reuse ;  /* 0x0000009a3e3e7220 */ /* 0x080fe20000400000 */
[C---:B------:R-:W-:Y:S01]  /*81f0*/  ISETP.GT.AND P0, PT, R3.reuse, 0x28, PT ;  /* 0x000000280300780c */ /* 0x040fe20003f04270 */
[----:B------:R-:W-:Y:S01]  /*8200*/  @P3 STG.E.U16 desc[UR36][R6.64+0x32], R39 ;  /* 0x0000322706003986 */ /* 0x000fe2000c101524 */
[----:B------:R-:W-:Y:S01]  /*8210*/  ISETP.GT.AND P3, PT, R3, 0x21, PT ;  /* 0x000000210300780c */ /* 0x000fe20003f64270 */
[-C--:B------:R-:W-:Y:S01]  /*8220*/  FMUL R63, R63, R154.reuse ;  /* 0x0000009a3f3f7220 */ /* 0x080fe20000400000 */
[----:B------:R-:W-:Y:S01]  /*8230*/  F2FP.BF16.F32.PACK_AB R49, RZ, R49 ;  /* 0x00000031ff31723e */ /* 0x000fe200000010ff */
[----:B------:R-:W-:Y:S01]  /*8240*/  @P4 STG.E.U16 desc[UR36][R4.64+0x40], R40 ;  /* 0x0000402804004986 */ /* 0x000fe2000c101524 */
[----:B------:R-:W-:Y:S01]  /*8250*/  ISETP.GT.AND P2, PT, R0, RZ, P3 ;  /* 0x000000ff0000720c */ /* 0x000fe20001f44270 */
[-C--:B------:R-:W-:Y:S01]  /*8260*/  FMUL R64, R64, R154.reuse ;  /* 0x0000009a40407220 */ /* 0x080fe20000400000 */
[C---:B------:R-:W-:Y:S01]  /*8270*/  ISETP.GT.AND P3, PT, R0.reuse, 0x8, P3 ;  /* 0x000000080000780c */ /* 0x040fe20001f64270 */
[-C--:B------:R-:W-:Y:S01]  /*8280*/  FMUL R65, R65, R154.reuse ;  /* 0x0000009a41417220 */ /* 0x080fe20000400000 */
        /* <DEDUP_REMOVED lines=248> */
[----:B------:R-:W-:-:S02]  /*9210*/  ISETP.GT.AND P1, PT, R0, 0x8, P0 ;  /* 0x000000080000780c */ /* 0x000fc40000724270 */
[C---:B------:R-:W-:Y:S01]  /*9220*/  ISETP.GT.AND P0, PT, R3.reuse, 0x78, PT ;  /* 0x000000780300780c */ /* 0x040fe20003f04270 */
[----:B------:R-:W-:Y:S01]  /*9230*/  @P3 STG.E.U16 desc[UR36][R6.64+0xd2], R79 ;  /* 0x0000d24f06003986 */ /* 0x000fe2000c101524 */
[----:B------:R-:W-:Y:S02]  /*9240*/  ISETP.GT.AND P3, PT, R3, 0x71, PT ;  /* 0x000000710300780c */ /* 0x000fe40003f64270 */
[----:B------:R-:W-:Y:S01]  /*9250*/  F2FP.BF16.F32.PACK_AB R119, RZ, R119 ;  /* 0x00000077ff77723e */ /* 0x000fe200000010ff */
[----:B------:R-:W-:Y:S01]  /*9260*/  @P4 STG.E.U16 desc[UR36][R4.64+0xe0], R80 ;  /* 0x0000e05004004986 */ /* 0x000fe2000c101524 */
[C---:B------:R-:W-:Y:S02]  /*9270*/  ISETP.GT.AND P2, PT, R0.reuse, RZ, P3 ;  /* 0x000000ff0000720c */ /* 0x040fe40001f44270 */
[C---:B------:R-:W-:Y:S02]  /*9280*/  ISETP.GT.AND P3, PT, R0.reuse, 0x8, P3 ;  /* 0x000000080000780c */ /* 0x040fe40001f64270 */
[----:B------:R-:W-:-:S02]  /*9290*/  ISETP.GT.AND P4, PT, R0, RZ, P0 ;  /* 0x000000ff0000720c */ /* 0x000fc40000784270 */
[----:B------:R-:W-:Y:S02]  /*92a0*/  F2FP.BF16.F32.PACK_AB R120, RZ, R120 ;  /* 0x00000078ff78723e */ /* 0x000fe400000010ff */
[----:B------:R-:W-:Y:S02]  /*92b0*/  F2FP.BF16.F32.PACK_AB R121, RZ, R121 ;  /* 0x00000079ff79723e */ /* 0x000fe400000010ff */
[----:B------:R-:W-:Y:S02]  /*92c0*/  F2FP.BF16.F32.PACK_AB R122, RZ, R122 ;  /* 0x0000007aff7a723e */ /* 0x000fe400000010ff */
[----:B------:R-:W-:Y:S01]  /*92d0*/  F2FP.BF16.F32.PACK_AB R123, RZ, R123 ;  /* 0x0000007bff7b723e */ /* 0x000fe200000010ff */
[----:B------:R-:W-:Y:S01]  /*92e0*/  @P2 STG.E.U16 desc[UR36][R4.64+0xe2], R81 ;  /* 0x0000e25104002986 */ /* 0x000fe2000c101524 */
[----:B------:R-:W-:Y:S02]  /*92f0*/  F2FP.BF16.F32.PACK_AB R124, RZ, R124 ;  /* 0x0000007cff7c723e */ /* 0x000fe400000010ff */
        /* <DEDUP_REMOVED lines=66> */
[----:B------:R-:W-:Y:S04]  /*9720*/  @P2 STG.E.U16 desc[UR36][R4.64+0x122], R97 ;  /* 0x0001226104002986 */ /* 0x000fe8000c101524 */
[----:B------:R-:W-:Y:S01]  /*9730*/  @P1 STG.E.U16 desc[UR36][R6.64+0x120], R98 ;  /* 0x0001206206001986 */ /* 0x000fe2000c101524 */
[----:B------:R-:W-:-:S02]  /*9740*/  ISETP.GT.AND P1, PT, R0, 0x8, P0 ;  /* 0x000000080000780c */ /* 0x000fc40000724270 */
[C---:B------:R-:W-:Y:S01]  /*9750*/  ISETP.GT.AND P0, PT, R3.reuse, 0xa0, PT ;  /* 0x000000a00300780c */ /* 0x040fe20003f04270 */
[----:B------:R-:W-:Y:S01]  /*9760*/  @P3 STG.E.U16 desc[UR36][R6.64+0x122], R99 ;  /* 0x0001226306003986 */ /* 0x000fe2000c101524 */
[----:B------:R-:W-:-:S03]  /*9770*/  ISETP.GT.AND P3, PT, R3, 0x99, PT ;  /* 0x000000990300780c */ /* 0x000fc60003f64270 */
[----:B------:R-:W-:Y:S01]  /*9780*/  @P4 STG.E.U16 desc[UR36][R4.64+0x130], R100 ;  /* 0x0001306404004986 */ /* 0x000fe2000c101524 */
[C---:B------:R-:W-:Y:S02]  /*9790*/  ISETP.GT.AND P2, PT, R0.reuse, RZ, P3 ;  /* 0x000000ff0000720c */ /* 0x040fe40001f44270 */
[C---:B------:R-:W-:Y:S02]  /*97a0*/  ISETP.GT.AND P3, PT, R0.reuse, 0x8, P3 ;  /* 0x000000080000780c */ /* 0x040fe40001f64270 */
[----:B------:R-:W-:-:S09]  /*97b0*/  ISETP.GT.AND P4, PT, R0, RZ, P0 ;  /* 0x000000ff0000720c */ /* 0x000fd20000784270 */
[----:B------:R-:W-:Y:S04]  /*97c0*/  @P2 STG.E.U16 desc[UR36][R4.64+0x132], R101 ;  /* 0x0001326504002986 */ /* 0x000fe8000c101524 */
[----:B------:R-:W-:Y:S01]  /*97d0*/  @P1 STG.E.U16 desc[UR36][R6.64+0x130], R102 ;  /* 0x0001306606001986 */ /* 0x000fe2000c101524 */
[----:B------:R-:W-:Y:S02]  /*97e0*/  ISETP.GT.AND P1, PT, R0, 0x8, P0 ;  /* 0x000000080000780c */ /* 0x000fe40000724270 */
        /* <DEDUP_REMOVED lines=76> */
[C---:B------:R-:W-:Y:S02]  /*9cb0*/  ISETP.GT.AND P3, PT, R0.reuse, RZ, P0 ;  /* 0x000000ff0000720c */ /* 0x040fe40000764270 */
[----:B------:R-:W-:-:S07]  /*9cc0*/  ISETP.GT.AND P0, PT, R0, 0x8, P0 ;  /* 0x000000080000780c */ /* 0x000fce0000704270 */
[----:B------:R-:W-:Y:S04]  /*9cd0*/  @P2 STG.E.U16 desc[UR36][R4.64+0x1b2], R133 ;  /* 0x0001b28504002986 */ /* 0x000fe8000c101524 */
[----:B------:R-:W-:Y:S01]  /*9ce0*/  @P1 STG.E.U16 desc[UR36][R6.64+0x1b0], R134 ;  /* 0x0001b08606001986 */ /* 0x000fe2000c101524 */
[----:B------:R-:W-:-:S03]  /*9cf0*/  ISETP.GT.AND P1, PT, R3, 0xe8, PT ;  /* 0x000000e80300780c */ /* 0x000fc60003f24270 */
        /* <DEDUP_REMOVED lines=11> */
[C---:B------:R-:W-:Y:S02]  /*9db0*/  ISETP.GT.AND P2, PT, R0.reuse, RZ, P0 ;  /* 0x000000ff0000720c */ /* 0x040fe40000744270 */
[----:B------:R-:W-:Y:S01]  /*9dc0*/  ISETP.GT.AND P0, PT, R0, 0x8, P0 ;  /* 0x000000080000780c */ /* 0x000fe20000704270 */
[----:B------:R-:W-:Y:S01]  /*9dd0*/  @P3 STG.E.U16 desc[UR36][R4.64+0x1d0], R140 ;  /* 0x0001d08c04003986 */ /* 0x000fe2000c101524 */
[----:B------:R-:W-:-:S04]  /*9de0*/  ISETP.GT.AND P3, PT, R3, 0xf0, PT ;  /* 0x000000f00300780c */ /* 0x000fc80003f64270 */
[C---:B------:R-:W-:Y:S02]  /*9df0*/  ISETP.GT.AND P4, PT, R0.reuse, RZ, P3 ;  /* 0x000000ff0000720c */ /* 0x040fe40001f84270 */
[----:B------:R-:W-:-:S03]  /*9e00*/  ISETP.GT.AND P3, PT, R0, 0x8, P3 ;  /* 0x000000080000780c */ /* 0x000fc60001f64270 */
[----:B------:R-:W-:Y:S01]  /*9e10*/  @P2 STG.E.U16 desc[UR36][R4.64+0x1d2], R141 ;  /* 0x0001d28d04002986 */ /* 0x000fe2000c101524 */
[----:B------:R-:W-:-:S03]  /*9e20*/  ISETP.GT.AND P2, PT, R3, 0xf8, PT ;  /* 0x000000f80300780c */ /* 0x000fc60003f44270 */
[----:B------:R-:W-:Y:S01]  /*9e30*/  @P1 STG.E.U16 desc[UR36][R6.64+0x1d0], R142 ;  /* 0x0001d08e06001986 */ /* 0x000fe2000c101524 */
[----:B------:R-:W-:-:S03]  /*9e40*/  ISETP.GT.AND P1, PT, R3, 0xf9, PT ;  /* 0x000000f90300780c */ /* 0x000fc60003f24270 */
[----:B------:R-:W-:Y:S01]  /*9e50*/  @P0 STG.E.U16 desc[UR36][R6.64+0x1d2], R143 ;  /* 0x0001d28f06000986 */ /* 0x000fe2000c101524 */
[----:B------:R-:W-:-:S03]  /*9e60*/  ISETP.GT.AND P0, PT, R3, 0xf1, PT ;  /* 0x000000f10300780c */ /* 0x000fc60003f04270 */
[----:B------:R-:W-:Y:S01]  /*9e70*/  @P4 STG.E.U16 desc[UR36][R4.64+0x1e0], R144 ;  /* 0x0001e09004004986 */ /* 0x000fe2000c101524 */
[C---:B------:R-:W-:Y:S02]  /*9e80*/  ISETP.GT.AND P4, PT, R0.reuse, RZ, P0 ;  /* 0x000000ff0000720c */ /* 0x040fe40000784270 */
[----:B------:R-:W-:-:S11]  /*9e90*/  ISETP.GT.AND P0, PT, R0, 0x8, P0 ;  /* 0x000000080000780c */ /* 0x000fd60000704270 */
[----:B------:R-:W-:Y:S01]  /*9ea0*/  @P4 STG.E.U16 desc[UR36][R4.64+0x1e2], R145 ;  /* 0x0001e29104004986 */ /* 0x000fe2000c101524 */
[C---:B------:R-:W-:Y:S02]  /*9eb0*/  ISETP.GT.AND P4, PT, R0.reuse, RZ, P2 ;  /* 0x000000ff0000720c */ /* 0x040fe40001784270 */
[C---:B------:R-:W-:Y:S01]  /*9ec0*/  ISETP.GT.AND P2, PT, R0.reuse, 0x8, P2 ;  /* 0x000000080000780c */ /* 0x040fe20001744270 */
[----:B------:R-:W-:Y:S01]  /*9ed0*/  @P3 STG.E.U16 desc[UR36][R6.64+0x1e0], R146 ;  /* 0x0001e09206003986 */ /* 0x000fe2000c101524 */
[C---:B------:R-:W-:Y:S02]  /*9ee0*/  ISETP.GT.AND P3, PT, R0.reuse, RZ, P1 ;  /* 0x000000ff0000720c */ /* 0x040fe40000f64270 */
[----:B------:R-:W-:Y:S01]  /*9ef0*/  ISETP.GT.AND P1, PT, R0, 0x8, P1 ;  /* 0x000000080000780c */ /* 0x000fe20000f24270 */
[----:B------:R-:W-:Y:S06]  /*9f00*/  @P0 STG.E.U16 desc[UR36][R6.64+0x1e2], R147 ;  /* 0x0001e29306000986 */ /* 0x000fec000c101524 */
[----:B------:R-:W-:Y:S04]  /*9f10*/  @P4 STG.E.U16 desc[UR36][R4.64+0x1f0], R148 ;  /* 0x0001f09404004986 */ /* 0x000fe8000c101524 */
[----:B------:R0:W-:Y:S02]  /*9f20*/  @P3 STG.E.U16 desc[UR36][R4.64+0x1f2], R149 ;  /* 0x0001f29504003986 */ /* 0x0001e4000c101524 */
[----:B0-----:R-:W-:-:S02]  /*9f30*/  @P2 IMAD.MOV.U32 R4, RZ, RZ, R6 ;  /* 0x000000ffff042224 */ /* 0x001fc400078e0006 */
[----:B------:R-:W-:-:S05]  /*9f40*/  @P2 IMAD.MOV.U32 R5, RZ, RZ, R7 ;  /* 0x000000ffff052224 */ /* 0x000fca00078e0007 */
[----:B------:R0:W-:Y:S04]  /*9f50*/  @P2 STG.E.U16 desc[UR36][R4.64+0x1f0], R150 ;  /* 0x0001f09604002986 */ /* 0x0001e8000c101524 */
[----:B------:R0:W-:Y:S02]  /*9f60*/  @P1 STG.E.U16 desc[UR36][R6.64+0x1f2], R151 ;  /* 0x0001f29706001986 */ /* 0x0001e4000c101524 */
.L_x_286:
[----:B------:R-:W-:Y:S05]  /*9f70*/  BSYNC B0 ;  /* 0x0000000000007941 */ /* 0x000fea0003800000 */
.L_x_32:
[----:B------:R-:W-:Y:S01]  /*9f80*/  ULDC UR4, c[0x0][0xc] ;  /* 0x0000030000047ab9 */ /* 0x000fe20000000800 */
[----:B------:R-:W-:Y:S01]  /*9f90*/  ULDC UR5, c[0x0][0x10] ;  /* 0x0000040000057ab9 */ /* 0x000fe20000000800 */
[----:B0-----:R-:W0:Y:S01]  /*9fa0*/  LDC R3, c[0x0][0x14] ;  /* 0x00000500ff037b82 */ /* 0x001e220000000800 */
[----:B------:R-:W-:Y:S01]  /*9fb0*/  UIMAD.WIDE.U32 UR4, UR4, UR5, URZ ;  /* 0x00000005040472a5 */ /* 0x000fe2000f8e003f */
[----:B------:R-:W-:Y:S01]  /*9fc0*/  PRMT R0, RZ, 0x7610, R0 ;  /* 0x00007610ff007816 */ /* 0x000fe20000000000 */
[----:B----45:R-:W-:Y:S02]  /*9fd0*/  IMAD.MOV.U32 R152, RZ, RZ, -0x1 ;  /* 0xffffffffff987424 */ /* 0x030fe400078e00ff */
[----:B------:R-:W-:Y:S02]  /*9fe0*/  IMAD.MOV.U32 R23, RZ, RZ, -0x1 ;  /* 0xffffffffff177424 */ /* 0x000fe400078e00ff */
[----:B0-----:R-:W-:-:S04]  /*9ff0*/  IMAD.WIDE.U32 R16, R3, UR4, R16 ;  /* 0x0000000403107c25 */ /* 0x001fc8000f8e0010 */
[----:B------:R-:W-:Y:S01]  /*a000*/  IMAD R3, R3, UR5, RZ ;  /* 0x0000000503037c24 */ /* 0x000fe2000f8e02ff */
[----:B------:R-:W-:Y:S02]  /*a010*/  ULDC.64 UR4, c[0x0][0x650] ;  /* 0x0001940000047ab9 */ /* 0x000fe40000000a00 */
[----:B------:R-:W-:Y:S01]  /*a020*/  ISETP.GE.U32.AND P0, PT, R16, UR4, PT ;  /* 0x0000000410007c0c */ /* 0x000fe2000bf06070 */
[----:B------:R-:W-:-:S05]  /*a030*/  IMAD.IADD R17, R17, 0x1, R3 ;  /* 0x0000000111117824 */ /* 0x000fca00078e0203 */
[----:B------:R-:W-:-:S13]  /*a040*/  ISETP.GE.U32.AND.EX P0, PT, R17, UR5, PT, P0 ;  /* 0x0000000511007c0c */ /* 0x000fda000bf06100 */
[----:B------:R-:W-:Y:S05]  /*a050*/  @P0 BRA `(.L_x_287) ;  /* 0x0000000400640947 */ /* 0x000fea0003800000 */
[----:B------:R-:W0:Y:S01]  /*a060*/  S2R R12, SR_CTAID.X ;  /* 0x00000000000c7919 */ /* 0x000e220000002500 */
[----:B------:R-:W4:Y:S01]  /*a070*/  LDC.64 R10, c[0x0][0x628] ;  /* 0x00018a00ff0a7b82 */ /* 0x000f220000000a00 */
[----:B------:R-:W-:Y:S01]  /*a080*/  ULDC UR4, c[0x0][0x150] ;  /* 0x0000540000047ab9 */ /* 0x000fe20000000800 */
[----:B-123--:R-:W-:Y:S01]  /*a090*/  IMAD.MOV.U32 R8, RZ, RZ, R16 ;  /* 0x000000ffff087224 */ /* 0x00efe200078e0010 */
[----:B------:R-:W1:Y:S01]  /*a0a0*/  S2R R24, SR_CTAID.Y ;  /* 0x0000000000187919 */ /* 0x000e620000002600 */
[----:B------:R-:W-:-:S04]  /*a0b0*/  IMAD.MOV.U32 R9, RZ, RZ, R17 ;  /* 0x000000ffff097224 */ /* 0x000fc800078e0011 */
[----:B------:R-:W2:Y:S08]  /*a0c0*/  LDC R21, c[0x0][0x144] ;  /* 0x00005100ff157b82 */ /* 0x000eb00000000800 */
[----:B------:R-:W3:Y:S08]  /*a0d0*/  LDC R0, c[0x0][0x630] ;  /* 0x00018c00ff007b82 */ /* 0x000ef00000000800 */
[----:B------:R-:W1:Y:S01]  /*a0e0*/  LDC.64 R14, c[0x0][0x620] ;  /* 0x00018800ff0e7b82 */ /* 0x000e620000000a00 */
[----:B----4-:R-:W-:-:S04]  /*a0f0*/  ISETP.NE.U32.AND P0, PT, R10, RZ, PT ;  /* 0x000000ff0a00720c */ /* 0x010fc80003f05070 */
[----:B------:R-:W-:Y:S02]  /*a100*/  ISETP.NE.AND.EX P0, PT, R11, RZ, PT, P0 ;  /* 0x000000ff0b00720c */ /* 0x000fe40003f05300 */
[----:B0-----:R-:W-:-:S05]  /*a110*/  I2FP.F32.U32 R3, R12 ;  /* 0x0000000c00037245 */ /* 0x001fca0000201000 */
[----:B------:R-:W-:-:S04]  /*a120*/  FMUL R3, R3, UR4 ;  /* 0x0000000403037c20 */ /* 0x000fc80008400000 */
[----:B------:R0:W4:Y:S02]  /*a130*/  F2I.U32.TRUNC.NTZ R20, R3 ;  /* 0x0000000300147305 */ /* 0x000124000020f000 */
[----:B--23--:R-:W-:Y:S05]  /*a140*/  @!P0 BRA `(.L_x_288) ;  /* 0x0000000000288947 */ /* 0x00cfea0003800000 */
[----:B0-----:R-:W0:Y:S02]  /*a150*/  LDC R3, c[0x0][0x634] ;  /* 0x00018d00ff037b82 */ /* 0x001e240000000800 */
        /* <DEDUP_REMOVED lines=9> */
.L_x_288:
[----:B------:R-:W2:Y:S01]  /*a1f0*/  LDC.64 R30, c[0x0][0x640] ;  /* 0x00019000ff1e7b82 */ /* 0x000ea20000000a00 */
[-CC-:B------:R-:W-:Y:S01]  /*a200*/  SHF.R.U64 R23, R8, R0.reuse, R9.reuse ;  /* 0x0000000008177219 */ /* 0x180fe20000001209 */
[----:B----4-:R-:W-:Y:S01]  /*a210*/  IMAD.MOV R20, RZ, RZ, -R20 ;  /* 0x000000ffff147224 */ /* 0x010fe200078e0a14 */
[----:B------:R-:W-:Y:S01]  /*a220*/  SHF.R.U32.HI R0, RZ, R0, R9 ;  /* 0x00000000ff007219 */ /* 0x000fe20000011609 */
[----:B------:R-:W-:Y:S01]  /*a230*/  ULDC UR4, c[0x0][0x154] ;  /* 0x0000550000047ab9 */ /* 0x000fe20000000800 */
[----:B0-----:R-:W-:Y:S01]  /*a240*/  IADD3 R3, P0, RZ, -R23, RZ ;  /* 0x80000017ff037210 */ /* 0x001fe20007f1e0ff */
[----:B------:R-:W-:Y:S02]  /*a250*/  IMAD R26, R21, R20, R12 ;  /* 0x00000014151a7224 */ /* 0x000fe400078e020c */
[----:B------:R-:W0:Y:S01]  /*a260*/  LDC R6, c[0x0][0x618] ;  /* 0x00018600ff067b82 */ /* 0x000e220000000800 */
[----:B------:R-:W-:Y:S02]  /*a270*/  IMAD.MOV.U32 R7, RZ, RZ, 0x1 ;  /* 0x00000001ff077424 */ /* 0x000fe400078e00ff */
[----:B------:R-:W-:-:S04]  /*a280*/  IMAD.X R5, RZ, RZ, ~R0, P0 ;  /* 0x000000ffff057224 */ /* 0x000fc800000e0e00 */
[-C--:B-1----:R-:W-:Y:S01]  /*a290*/  IMAD R0, R5, R14.reuse, RZ ;  /* 0x0000000e05007224 */ /* 0x082fe200078e02ff */
[----:B------:R-:W1:Y:S01]  /*a2a0*/  LDC R8, c[0x0][0x608] ;  /* 0x00018200ff087b82 */ /* 0x000e620000000800 */
[----:B------:R-:W-:-:S04]  /*a2b0*/  IMAD.WIDE.U32 R4, R3, R14, R16 ;  /* 0x0000000e03047225 */ /* 0x000fc800078e0010 */
[----:B------:R-:W-:Y:S01]  /*a2c0*/  IMAD R3, R3, R15, R0 ;  /* 0x0000000f03037224 */ /* 0x000fe200078e0200 */
[----:B------:R-:W-:Y:S02]  /*a2d0*/  I2FP.F32.U32 R0, R24 ;  /* 0x0000001800007245 */ /* 0x000fe40000201000 */
[----:B------:R-:W3:Y:S01]  /*a2e0*/  LDC R28, c[0x0][0x658] ;  /* 0x00019600ff1c7b82 */ /* 0x000ee20000000800 */
[----:B------:R-:W-:Y:S01]  /*a2f0*/  IMAD.IADD R3, R5, 0x1, R3 ;  /* 0x0000000105037824 */ /* 0x000fe200078e0203 */
[----:B--2---:R-:W-:Y:S01]  /*a300*/  ISETP.NE.U32.AND P0, PT, R30, RZ, PT ;  /* 0x000000ff1e00720c */ /* 0x004fe20003f05070 */
[----:B------:R-:W-:Y:S01]  /*a310*/  FMUL R0, R0, UR4 ;  /* 0x0000000400007c20 */ /* 0x000fe20008400000 */
[----:B------:R-:W-:Y:S02]  /*a320*/  IMAD.MOV.U32 R5, RZ, RZ, -0x1 ;  /* 0xffffffffff057424 */ /* 0x000fe400078e00ff */
[----:B------:R-:W-:Y:S01]  /*a330*/  ISETP.NE.AND.EX P0, PT, R31, RZ, PT, P0 ;  /* 0x000000ff1f00720c */ /* 0x000fe20003f05300 */
[----:B------:R2:W4:Y:S01]  /*a340*/  F2I.U32.TRUNC.NTZ R13, R0 ;  /* 0x00000000000d7305 */ /* 0x000522000020f000 */
[----:B------:R-:W2:Y:S01]  /*a350*/  LDC R15, c[0x0][0x148] ;  /* 0x00005200ff0f7b82 */ /* 0x000ea20000000800 */
[----:B0-----:R-:W-:-:S02]  /*a360*/  SHF.R.U64 R12, R4, R6, R3 ;  /* 0x00000006040c7219 */ /* 0x001fc40000001203 */
[----:B------:R-:W-:-:S05]  /*a370*/  SHF.R.U32.HI R3, RZ, R6, R3 ;  /* 0x00000006ff037219 */ /* 0x000fca0000011603 */
[----:B------:R-:W0:Y:S01]  /*a380*/  LDC R20, c[0x0][0x600] ;  /* 0x00018000ff147b82 */ /* 0x000e220000000800 */
[-CC-:B-1----:R-:W-:Y:S02]  /*a390*/  SHF.R.U64 R10, R12, R8.reuse, R3.reuse ;  /* 0x000000080c0a7219 */ /* 0x182fe40000001203 */
[----:B------:R-:W-:-:S05]  /*a3a0*/  SHF.R.U32.HI R3, RZ, R8, R3 ;  /* 0x00000008ff037219 */ /* 0x000fca0000011603 */
[----:B------:R-:W1:Y:S01]  /*a3b0*/  LDC R21, c[0x0][0x648] ;  /* 0x00019200ff157b82 */ /* 0x000e620000000800 */
[-C--:B---3--:R-:W-:Y:S02]  /*a3c0*/  SHF.L.U32 R4, R5, R28.reuse, RZ ;  /* 0x0000001c05047219 */ /* 0x088fe400000006ff */
[-CC-:B------:R-:W-:Y:S02]  /*a3d0*/  SHF.R.U64 R14, R10, R28.reuse, R3.reuse ;  /* 0x0000001c0a0e7219 */ /* 0x180fe40000001203 */
[----:B------:R-:W-:Y:S02]  /*a3e0*/  SHF.R.U32.HI R5, RZ, R28, R3 ;  /* 0x0000001cff057219 */ /* 0x000fe40000011603 */
[----:B------:R-:W-:Y:S01]  /*a3f0*/  LOP3.LUT R153, RZ, R4, RZ, 0x33, !PT ;  /* 0x00000004ff997212 */ /* 0x000fe200078e33ff */
[----:B------:R-:W3:Y:S01]  /*a400*/  LDC R25, c[0x0][0x638] ;  /* 0x00018e00ff197b82 */ /* 0x000ee20000000800 */
[----:B------:R-:W-:Y:S01]  /*a410*/  SHF.L.U32 R28, R7, R28, RZ ;  /* 0x0000001c071c7219 */ /* 0x000fe200000006ff */
[----:B------:R-:W-:-:S06]  /*a420*/  IMAD.MOV.U32 R4, RZ, RZ, R14 ;  /* 0x000000ffff047224 */ /* 0x000fcc00078e000e */
[----:B------:R-:W0:Y:S01]  /*a430*/  LDC R27, c[0x0][0x610] ;  /* 0x00018400ff1b7b82 */ /* 0x000e220000000800 */
[----:B----4-:R-:W-:Y:S05]  /*a440*/  @!P0 BRA `(.L_x_289) ;  /* 0x0000000000288947 */ /* 0x010fea0003800000 */
        /* <DEDUP_REMOVED lines=10> */
.L_x_289:
[----:B------:R-:W-:Y:S01]  /*a4f0*/  ISETP.NE.AND P0, PT, R2, 0x1, PT ;  /* 0x000000010200780c */ /* 0x000fe20003f05270 */
[----:B------:R-:W-:Y:S01]  /*a500*/  IMAD.MOV R13, RZ, RZ, -R13 ;  /* 0x000000ffff0d7224 */ /* 0x000fe200078e0a0d */
[----:B-12---:R-:W-:Y:S01]  /*a510*/  SHF.R.U64 R0, R4, R21, R5 ;  /* 0x0000001504007219 */ /* 0x006fe20000001205 */
[----:B0-----:R-:W-:Y:S01]  /*a520*/  VIADD R5, R20, 0xffffffff ;  /* 0xffffffff14057836 */ /* 0x001fe20000000000 */
[----:B------:R-:W-:-:S03]  /*a530*/  LOP3.LUT R153, R10, R153, RZ, 0xc0, !PT ;  /* 0x000000990a997212 */ /* 0x000fc600078ec0ff */
[----:B------:R-:W-:Y:S01]  /*a540*/  IMAD.MOV R3, RZ, RZ, -R0 ;  /* 0x000000ffff037224 */ /* 0x000fe200078e0a00 */
[----:B------:R-:W-:Y:S01]  /*a550*/  LOP3.LUT R5, R12, R5, RZ, 0xc0, !PT ;  /* 0x000000050c057212 */ /* 0x000fe200078ec0ff */
[----:B------:R-:W-:Y:S02]  /*a560*/  IMAD R153, R28, R0, R153 ;  /* 0x000000001c997224 */ /* 0x000fe400078e0299 */
[----:B---3--:R-:W-:Y:S02]  /*a570*/  IMAD R0, R3, R25, R14 ;  /* 0x0000001903007224 */ /* 0x008fe400078e020e */
[----:B------:R-:W-:Y:S02]  /*a580*/  @P0 IMAD R26, R15, R13, R24 ;  /* 0x0000000d0f1a0224 */ /* 0x000fe400078e0218 */
[----:B------:R-:W-:Y:S02]  /*a590*/  IMAD R4, R0, R20, R5 ;  /* 0x0000001400047224 */ /* 0x000fe400078e0205 */
[----:B------:R-:W-:-:S02]  /*a5a0*/  IMAD R153, R153, R27, R26 ;  /* 0x0000001b99997224 */ /* 0x000fc400078e021a */
[----:B------:R-:W-:-:S03]  /*a5b0*/  IMAD.MOV.U32 R3, RZ, RZ, 0x1 ;  /* 0x00000001ff037424 */ /* 0x000fc600078e00ff */
[----:B------:R-:W-:Y:S02]  /*a5c0*/  SEL R152, R4, R153, !P0 ;  /* 0x0000009904987207 */ /* 0x000fe40004000000 */
[----:B------:R-:W-:Y:S02]  /*a5d0*/  PRMT R0, R3, 0x7610, R0 ;  /* 0x0000761003007816 */ /* 0x000fe40000000000 */
[----:B------:R-:W-:-:S07]  /*a5e0*/  SEL R153, R153, R4, !P0 ;  /* 0x0000000499997207 */ /* 0x000fce0004000000 */
.L_x_287:
[----:B------:R-:W-:-:S13]  /*a5f0*/  LOP3.LUT P0, RZ, R0, 0xff, RZ, 0xc0, !PT ;  /* 0x000000ff00ff7812 */ /* 0x000fda000780c0ff */
[----:B------:R-:W-:Y:S05]  /*a600*/  @P0 BRA `(.L_x_290) ;  /* 0xffffff6800d00947 */ /* 0x000fea000383ffff */
[----:B------:R-:W-:Y:S05]  /*a610*/  EXIT ;  /* 0x000000000000794d */ /* 0x000fea0003800000 */
.L_x_7:
[----:B0-----:R-:W-:Y:S01]  /*a620*/  ULDC.64 UR4, c[0x0][0x650] ;  /* 0x0001940000047ab9 */ /* 0x001fe20000000a00 */
        /* <DEDUP_REMOVED lines=25> */
.L_x_292:
[----:B------:R-:W0:Y:S01]  /*a7c0*/  LDC.64 R26, c[0x0][0x640] ;  /* 0x00019000ff1a7b82 */ /* 0x000e220000000a00 */
[-CC-:B------:R-:W-:Y:S01]  /*a7d0*/  SHF.R.U64 R20, R12, R8.reuse, R13.reuse ;  /* 0x000000080c147219 */ /* 0x180fe2000000120d */
[----:B------:R-:W-:Y:S01]  /*a7e0*/  IMAD.MOV.U32 R30, RZ, RZ, 0x1 ;  /* 0x00000001ff1e7424 */ /* 0x000fe200078e00ff */
[----:B------:R-:W-:Y:S02]  /*a7f0*/  SHF.R.U32.HI R6, RZ, R8, R13 ;  /* 0x00000008ff067219 */ /* 0x000fe4000001160d */
[----:B------:R-:W-:-:S03]  /*a800*/  IADD3 R11, P0, RZ, -R20, RZ ;  /* 0x80000014ff0b7210 */ /* 0x000fc60007f1e0ff */
[----:B------:R-:W1:Y:S02]  /*a810*/  LDC R10, c[0x0][0x618] ;  /* 0x00018600ff0a7b82 */ /* 0x000e640000000800 */
[----:B------:R-:W-:-:S04]  /*a820*/  IMAD.X R7, RZ, RZ, ~R6, P0 ;  /* 0x000000ffff077224 */ /* 0x000fc800000e0e06 */
[-C--:B------:R-:W-:Y:S02]  /*a830*/  IMAD R8, R7, R22.reuse, RZ ;  /* 0x0000001607087224 */ /* 0x080fe400078e02ff */
[----:B------:R-:W2:Y:S01]  /*a840*/  LDC R12, c[0x0][0x608] ;  /* 0x00018200ff0c7b82 */ /* 0x000ea20000000800 */
[----:B------:R-:W-:-:S04]  /*a850*/  IMAD.WIDE.U32 R6, R11, R22, R16 ;  /* 0x000000160b067225 */ /* 0x000fc800078e0010 */
[----:B------:R-:W-:-:S03]  /*a860*/  IMAD R11, R11, R23, R8 ;  /* 0x000000170b0b7224 */ /* 0x000fc600078e0208 */
[----:B------:R-:W3:Y:S01]  /*a870*/  LDC R25, c[0x0][0x658] ;  /* 0x00019600ff197b82 */ /* 0x000ee20000000800 */
[----:B------:R-:W-:Y:S01]  /*a880*/  IMAD.IADD R7, R7, 0x1, R11 ;  /* 0x0000000107077824 */ /* 0x000fe200078e020b */
[----:B0-----:R-:W-:-:S04]  /*a890*/  ISETP.NE.U32.AND P0, PT, R26, RZ, PT ;  /* 0x000000ff1a00720c */ /* 0x001fc80003f05070 */
[----:B------:R-:W-:Y:S02]  /*a8a0*/  ISETP.NE.AND.EX P0, PT, R27, RZ, PT, P0 ;  /* 0x000000ff1b00720c */ /* 0x000fe40003f05300 */
[----:B------:R-:W0:Y:S01]  /*a8b0*/  LDC R23, c[0x0][0x600] ;  /* 0x00018000ff177b82 */ /* 0x000e220000000800 */
[-CC-:B-1----:R-:W-:Y:S02]  /*a8c0*/  SHF.R.U64 R8, R6, R10.reuse, R7.reuse ;  /* 0x0000000a06087219 */ /* 0x182fe40000001207 */
[----:B------:R-:W-:Y:S01]  /*a8d0*/  SHF.R.U32.HI R7, RZ, R10, R7 ;  /* 0x0000000aff077219 */ /* 0x000fe20000011607 */
[----:B------:R-:W-:-:S04]  /*a8e0*/  IMAD.MOV.U32 R10, RZ, RZ, -0x1 ;  /* 0xffffffffff0a7424 */ /* 0x000fc800078e00ff */
        /* <DEDUP_REMOVED lines=21> */
.L_x_293:
[----:B------:R-:W-:Y:S01]  /*aa40*/  ISETP.NE.AND P0, PT, R2, 0x1, PT ;  /* 0x000000010200780c */ /* 0x000fe20003f05270 */
[----:B0-----:R-:W-:Y:S01]  /*aa50*/  VIADD R11, R23, 0xffffffff ;  /* 0xffffffff170b7836 */ /* 0x001fe20000000000 */
[----:B-1----:R-:W-:Y:S02]  /*aa60*/  SHF.R.U64 R6, R6, R24, R7 ;  /* 0x0000001806067219 */ /* 0x002fe40000001207 */
[----:B------:R-:W-:Y:S02]  /*aa70*/  SHF.L.U32 R30, R30, R25, RZ ;  /* 0x000000191e1e7219 */ /* 0x000fe400000006ff */
[----:B------:R-:W-:Y:S01]  /*aa80*/  LOP3.LUT R5, R21, R32, RZ, 0xc0, !PT ;  /* 0x0000002015057212 */ /* 0x000fe200078ec0ff */
[----:B------:R-:W-:-:S04]  /*aa90*/  IMAD.MOV R7, RZ, RZ, -R6 ;  /* 0x000000ffff077224 */ /* 0x000fc800078e0a06 */
[----:B------:R-:W-:Y:S01]  /*aaa0*/  IMAD R6, R30, R6, R5 ;  /* 0x000000061e067224 */ /* 0x000fe200078e0205 */
[----:B------:R-:W-:Y:S01]  /*aab0*/  LOP3.LUT R5, R8, R11, RZ, 0xc0, !PT ;  /* 0x0000000b08057212 */ /* 0x000fe200078ec0ff */
[----:B------:R-:W-:Y:S02]  /*aac0*/  @P0 IMAD R3, R9, R14, R4 ;  /* 0x0000000e09030224 */ /* 0x000fe400078e0204 */
[----:B--2---:R-:W-:Y:S02]  /*aad0*/  IMAD R4, R7, R28, R22 ;  /* 0x0000001c07047224 */ /* 0x004fe400078e0216 */
[----:B---3--:R-:W-:Y:S02]  /*aae0*/  IMAD R3, R6, R29, R3 ;  /* 0x0000001d06037224 */ /* 0x008fe400078e0203 */
[----:B------:R-:W-:Y:S02]  /*aaf0*/  IMAD R4, R4, R23, R5 ;  /* 0x0000001704047224 */ /* 0x000fe400078e0205 */
[----:B------:R-:W-:-:S02]  /*ab00*/  IMAD.MOV.U32 R8, RZ, RZ, 0x1 ;  /* 0x00000001ff087424 */ /* 0x000fc400078e00ff */
[----:B------:R-:W-:Y:S01]  /*ab10*/  IMAD.MOV.U32 R6, RZ, RZ, R20 ;  /* 0x000000ffff067224 */ /* 0x000fe200078e0014 */
[----:B------:R-:W-:Y:S02]  /*ab20*/  SEL R7, R4, R3, !P0 ;  /* 0x0000000304077207 */ /* 0x000fe40004000000 */
[----:B------:R-:W-:-:S07]  /*ab30*/  SEL R13, R3, R4, !P0 ;  /* 0x00000004030d7207 */ /* 0x000fce0004000000 */
.L_x_291:
[----:B------:R-:W-:-:S08]  /*ab40*/  NOP ;  /* 0x0000000000007918 */ /* 0x000fd00000000000 */
[----:B------:R-:W0:-:S00]  /*ab50*/  USETMAXREG.DEALLOC.CTAPOOL 0x28 ;  /* 0x00000028000079c8 */ /* 0x000e0000080e0500 */
[----:B0-----:R-:W-:-:S13]  /*ab60*/  ISETP.NE.AND P0, PT, R0, RZ, PT ;  /* 0x000000ff0000720c */ /* 0x001fda0003f05270 */
[----:B------:R-:W-:Y:S05]  /*ab70*/  @P0 EXIT ;  /* 0x000000000000094d */ /* 0x000fea0003800000 */
[----:B------:R-:W-:Y:S01]  /*ab80*/  LOP3.LUT P0, RZ, R8, 0xff, RZ, 0xc0, !PT ;  /* 0x000000ff08ff7812 */ /* 0x000fe2000780c0ff */
[----:B------:R-:W-:Y:S02]  /*ab90*/  IMAD.MOV.U32 R0, RZ, RZ, 0x1 ;  /* 0x00000001ff007424 */ /* 0x000fe400078e00ff */
[----:B------:R-:W-:-:S10]  /*aba0*/  IMAD.MOV.U32 R3, RZ, RZ, RZ ;  /* 0x000000ffff037224 */ /* 0x000fd400078e00ff */
[----:B------:R-:W-:Y:S05]  /*abb0*/  @!P0 BRA `(.L_x_294) ;  /* 0x0000000c00748947 */ /* 0x000fea0003800000 */
[----:B------:R-:W0:Y:S01]  /*abc0*/  LDC R0, c[0x0][0x28c] ;  /* 0x0000a300ff007b82 */ /* 0x000e220000000800 */
[----:B------:R-:W-:Y:S01]  /*abd0*/  ULDC UR5, c[0x0][0x658] ;  /* 0x0001960000057ab9 */ /* 0x000fe20000000800 */
[----:B------:R-:W-:Y:S01]  /*abe0*/  UMOV UR7, 0xffffffff ;  /* 0xffffffff00077882 */ /* 0x000fe20000000000 */
[----:B------:R-:W-:Y:S01]  /*abf0*/  ULDC UR6, c[0x0][0xc] ;  /* 0x0000030000067ab9 */ /* 0x000fe20000000800 */
[----:B------:R-:W-:Y:S01]  /*ac00*/  USHF.L.U32 UR9, UR7, UR5, URZ ;  /* 0x0000000507097299 */ /* 0x000fe2000800063f */
[----:B------:R-:W-:Y:S01]  /*ac10*/  BSSY B0, `(.L_x_294) ;  /* 0x00000d7000007945 */ /* 0x000fe20003800000 */
[----:B------:R-:W-:Y:S01]  /*ac20*/  UMOV UR8, 0x1 ;  /* 0x0000000100087882 */ /* 0x000fe20000000000 */
[----:B------:R-:W-:Y:S01]  /*ac30*/  ULDC UR7, c[0x0][0x10] ;  /* 0x0000040000077ab9 */ /* 0x000fe20000000800 */
[----:B------:R-:W1:Y:S01]  /*ac40*/  S2UR UR10, SR_CgaCtaId ;  /* 0x00000000000a79c3 */ /* 0x000e620000008800 */
[----:B------:R-:W-:Y:S01]  /*ac50*/  UIMAD.WIDE.U32 UR6, UR6, UR7, URZ ;  /* 0x00000007060672a5 */ /* 0x000fe2000f8e003f */
[----:B------:R-:W-:Y:S01]  /*ac60*/  IMAD.MOV.U32 R9, RZ, RZ, 0x1 ;  /* 0x00000001ff097424 */ /* 0x000fe200078e00ff */
[----:B------:R-:W-:Y:S01]  /*ac70*/  USHF.L.U32 UR5, UR8, UR5, URZ ;  /* 0x0000000508057299 */ /* 0x000fe2000800063f */
[----:B------:R-:W-:Y:S01]  /*ac80*/  LOP3.LUT R12, R19, 0x2, RZ, 0xfc, !PT ;  /* 0x00000002130c7812 */ /* 0x000fe200078efcff */
[----:B------:R-:W-:Y:S01]  /*ac90*/  ULDC UR4, c[0x0][0x600] ;  /* 0x0001800000047ab9 */ /* 0x000fe20000000800 */
[----:B------:R-:W-:Y:S01]  /*aca0*/  ULDC UR8, c[0x0][0x14] ;  /* 0x0000050000087ab9 */ /* 0x000fe20000000800 */
[----:B------:R-:W-:-:S02]  /*acb0*/  UIADD3 UR4, UR4, -0x1, URZ ;  /* 0xffffffff04047890 */ /* 0x000fc4000fffe03f */
[----:B------:R-:W-:Y:S02]  /*acc0*/  UIMAD.WIDE.U32 UR30, UR6, UR8, URZ ;  /* 0x00000008061e72a5 */ /* 0x000fe4000f8e003f */
[----:B------:R-:W-:Y:S02]  /*acd0*/  UIMAD UR7, UR7, UR8, URZ ;  /* 0x00000008070772a4 */ /* 0x000fe4000f8e023f */
[----:B------:R-:W-:Y:S02]  /*ace0*/  ULOP3.LUT UR6, URZ, UR9, URZ, 0x33, !UPT ;  /* 0x000000093f067292 */ /* 0x000fe4000f8e333f */
[----:B------:R-:W-:Y:S01]  /*acf0*/  UIADD3 UR7, UR31, UR7, URZ ;  /* 0x000000071f077290 */ /* 0x000fe2000fffe03f */
[----:B0-----:R-:W-:Y:S01]  /*ad00*/  VIADD R0, R0, 0x7f ;  /* 0x0000007f00007836 */ /* 0x001fe20000000000 */
[----:B------:R-:W-:-:S04]  /*ad10*/  ULDC.64 UR38, c[0x0][0x198] ;  /* 0x0000660000267ab9 */ /* 0x000fc80000000a00 */
[----:B------:R-:W-:Y:S01]  /*ad20*/  SHF.R.S32.HI R3, RZ, 0x1f, R0 ;  /* 0x0000001fff037819 */ /* 0x000fe20000011400 */
[----:B-1----:R-:W-:-:S03]  /*ad30*/  IMAD.U32 R10, RZ, RZ, UR10 ;  /* 0x0000000aff0a7e24 */ /* 0x002fc6000f8e00ff */
[----:B------:R-:W-:Y:S01]  /*ad40*/  LEA.HI R3, R3, R0, RZ, 0x7 ;  /* 0x0000000003037211 */ /* 0x000fe200078f38ff */
[----:B------:R-:W-:-:S03]  /*ad50*/  IMAD.MOV.U32 R0, RZ, RZ, 0x1 ;  /* 0x00000001ff007424 */ /* 0x000fc600078e00ff */
[----:B------:R-:W-:Y:S01]  /*ad60*/  SHF.R.S32.HI R8, RZ, 0x7, R3 ;  /* 0x00000007ff087819 */ /* 0x000fe20000011403 */
[----:B------:R-:W-:-:S04]  /*ad70*/  IMAD.MOV.U32 R3, RZ, RZ, RZ ;  /* 0x000000ffff037224 */ /* 0x000fc800078e00ff */
[----:B------:R-:W-:-:S07]  /*ad80*/  VIADD R11, R8, 0x1 ;  /* 0x00000001080b7836 */ /* 0x000fce0000000000 */
.L_x_305:
[----:B------:R-:W-:-:S03]  /*ad90*/  UMOV UR8, 0xffffffff ;  /* 0xffffffff00087882 */ /* 0x000fc60000000000 */
[----:B------:R-:W-:Y:S05]  /*ada0*/  BRA.DIV UR8, `(.L_x_295) ;  /* 0x0000000e08987947 */ /* 0x000fea000b800000 */
[----:B------:R-:W-:-:S13]  /*adb0*/  ELECT P6, URZ, PT ;  /* 0x00000000003f782f */ /* 0x000fda00038c0000 */
.L_x_314:
[----:B------:R-:W0:Y:S01]  /*adc0*/  LDC R4, c[0x0][0x28c] ;  /* 0x0000a300ff047b82 */ /* 0x000e220000000800 */
[----:B------:R-:W-:Y:S01]  /*add0*/  BSSY B1, `(.L_x_296) ;  /* 0x0000047000017945 */ /* 0x000fe20003800000 */
[----:B0-----:R-:W-:-:S13]  /*ade0*/  ISETP.LT.OR P6, PT, R4, 0x1, !P6 ;  /* 0x000000010400780c */ /* 0x001fda00077c1670 */
[----:B------:R-:W-:Y:S05]  /*adf0*/  @P6 BRA `(.L_x_297) ;  /* 0x0000000400106947 */ /* 0x000fea0003800000 */
[----:B------:R-:W-:Y:S02]  /*ae00*/  IMAD R13, R13, 0x4, R10 ;  /* 0x000000040d0d7824 */ /* 0x000fe400078e020a */
[----:B------:R-:W-:Y:S02]  /*ae10*/  IMAD.SHL.U32 R20, R7, 0x100, RZ ;  /* 0x0000010007147824 */ /* 0x000fe400078e00ff */
[----:B------:R-:W-:Y:S02]  /*ae20*/  IMAD.MOV.U32 R21, RZ, RZ, RZ ;  /* 0x000000ffff157224 */ /* 0x000fe400078e00ff */
[----:B------:R-:W-:Y:S02]  /*ae30*/  IMAD.MOV.U32 R4, RZ, RZ, R11 ;  /* 0x000000ffff047224 */ /* 0x000fe400078e000b */
[----:B------:R-:W-:Y:S02]  /*ae40*/  IMAD.MOV.U32 R5, RZ, RZ, R0 ;  /* 0x000000ffff057224 */ /* 0x000fe400078e0000 */
[----:B------:R-:W-:-:S02]  /*ae50*/  IMAD.MOV.U32 R7, RZ, RZ, R3 ;  /* 0x000000ffff077224 */ /* 0x000fc400078e0003 */
[----:B------:R-:W-:-:S07]  /*ae60*/  IMAD.SHL.U32 R15, R13, 0x20, RZ ;  /* 0x000000200d0f7824 */ /* 0x000fce00078e00ff */
.L_x_300:
[----:B------:R-:W0:Y:S01]  /*ae70*/  S2UR UR8, SR_CgaCtaId ;  /* 0x00000000000879c3 */ /* 0x000e220000008800 */
[----:B------:R-:W-:Y:S02]  /*ae80*/  MOV R13, 0x400 ;  /* 0x00000400000d7802 */ /* 0x000fe40000000f00 */
[----:B------:R-:W-:-:S13]  /*ae90*/  LOP3.LUT P1, RZ, R18, 0x7f, RZ, 0xc0, !PT ;  /* 0x0000007f12ff7812 */ /* 0x000fda000782c0ff */
[----:B------:R-:W1:Y:S01]  /*aea0*/  @!P1 LDC R14, c[0x0][0x500] ;  /* 0x00014000ff0e9b82 */ /* 0x000e620000000800 */
[----:B0-----:R-:W-:-:S05]  /*aeb0*/  IMAD.U32 R10, RZ, RZ, UR8 ;  /* 0x00000008ff0a7e24 */ /* 0x001fca000f8e00ff */
[----:B------:R-:W-:Y:S02]  /*aec0*/  LEA R24, R10, R13, 0x18 ;  /* 0x0000000d0a187211 */ /* 0x000fe400078ec0ff */
[----:B------:R-:W-:-:S03]  /*aed0*/  SHF.L.U32 R13, R5, 0x1f, RZ ;  /* 0x0000001f050d7819 */ /* 0x000fc600000006ff */
[----:B------:R-:W-:-:S04]  /*aee0*/  IMAD R22, R7, 0x8, R24 ;  /* 0x0000000807167824 */ /* 0x000fc800078e0218 */
[----:B------:R-:W0:Y:S02]  /*aef0*/  SYNCS.PHASECHK.TRANS64.TRYWAIT P0, [R22+URZ+0x10], R13 ;  /* 0x0000100d160075a7 */ /* 0x000e24000800017f */
[----:B01----:R-:W-:Y:S05]  /*af00*/  @!P0 BRA `(.L_x_298) ;  /* 0x0000000c00608947 */ /* 0x003fea0003800000 */
.L_x_315:
[----:B0-----:R-:W-:Y:S01]  /*af10*/  PRMT R13, R12, 0x9910, RZ ;  /* 0x000099100c0d7816 */ /* 0x001fe200000000ff */
[----:B------:R0:W-:Y:S03]  /*af20*/  @!P1 SYNCS.ARRIVE.TRANS64 RZ, [R22+URZ], R14 ;  /* 0x0000000e16ff99a7 */ /* 0x0001e6000800003f */
[----:B------:R-:W-:-:S13]  /*af30*/  ISETP.NE.AND P0, PT, R13, 0x2, PT ;  /* 0x000000020d00780c */ /* 0x000fda0003f05270 */
[----:B0-----:R-:W-:Y:S05]  /*af40*/  @P0 BRA `(.L_x_299) ;  /* 0x0000000000040947 */ /* 0x001fea0003800000 */
[----:B------:R-:W-:Y:S01]  /*af50*/  BPT.TRAP 0x1 ;  /* 0x000000040000795c */ /* 0x000fe20000300000 */
.L_x_299:
[----:B------:R-:W-:Y:S01]  /*af60*/  IMAD R13, R7, 0x8, R10 ;  /* 0x00000008070d7824 */ /* 0x000fe200078e020a */
[----:B------:R-:W-:Y:S01]  /*af70*/  R2UR UR34, R21 ;  /* 0x00000000152272ca */ /* 0x000fe200000e0000 */
[----:B------:R-:W-:Y:S01]  /*af80*/  VIADD R4, R4, 0xffffffff ;  /* 0xffffffff04047836 */ /* 0x000fe20000000000 */
[----:B------:R-:W-:Y:S01]  /*af90*/  R2UR UR33, R22 ;  /* 0x00000000162172ca */ /* 0x000fe200000e0000 */
[----:B------:R-:W-:Y:S01]  /*afa0*/  IMAD.SHL.U32 R13, R13, 0x800, RZ ;  /* 0x000008000d0d7824 */ /* 0x000fe200078e00ff */
[----:B------:R-:W-:Y:S01]  /*afb0*/  R2UR UR36, R6 ;  /* 0x00000000062472ca */ /* 0x000fe200000e0000 */
[----:B------:R-:W-:Y:S01]  /*afc0*/  UIADD3 UR14, UP0, UR38, 0xf0, URZ ;  /* 0x000000f0260e7890 */ /* 0x000fe2000ff1e03f */
[----:B------:R-:W-:Y:S01]  /*afd0*/  R2UR UR35, R15 ;  /* 0x000000000f2372ca */ /* 0x000fe200000e0000 */
[--C-:B------:R-:W-:Y:S01]  /*afe0*/  IMAD R13, R13, 0x2, R24.reuse ;  /* 0x000000020d0d7824 */ /* 0x100fe200078e0218 */
[----:B------:R-:W-:Y:S01]  /*aff0*/  R2UR UR19, R20 ;  /* 0x00000000141372ca */ /* 0x000fe200000e0000 */
[----:B------:R-:W-:Y:S01]  /*b000*/  IMAD R24, R7, 0x10000, R24 ;  /* 0x0001000007187824 */ /* 0x000fe200078e0218 */
[----:B------:R-:W-:Y:S01]  /*b010*/  UIADD3 UR40, UP1, UR38, 0x1f0, URZ ;  /* 0x000001f026287890 */ /* 0x000fe2000ff3e03f */
[----:B------:R-:W-:Y:S01]  /*b020*/  ISETP.GT.AND P1, PT, R4, 0x1, PT ;  /* 0x000000010400780c */ /* 0x000fe20003f24270 */
[----:B------:R-:W-:Y:S01]  /*b030*/  UIADD3.X UR15, URZ, UR39, URZ, UP0, !UPT ;  /* 0x000000273f0f7290 */ /* 0x000fe200087fe43f */
[----:B------:R-:W-:Y:S01]  /*b040*/  R2UR UR24, R13 ;  /* 0x000000000d1872ca */ /* 0x000fe200000e0000 */
[----:B------:R-:W-:Y:S01]  /*b050*/  UIADD3 UR26, UR34, 0x40, URZ ;  /* 0x00000040221a7890 */ /* 0x000fe2000fffe03f */
[----:B------:R-:W-:Y:S01]  /*b060*/  R2UR UR8, R24 ;  /* 0x00000000180872ca */ /* 0x000fe200000e0000 */
[----:B------:R-:W-:Y:S01]  /*b070*/  UIADD3.X UR41, URZ, UR39, URZ, UP1, !UPT ;  /* 0x000000273f297290 */ /* 0x000fe20008ffe43f */
[----:B------:R-:W-:Y:S01]  /*b080*/  VIADD R7, R7, 0x1 ;  /* 0x0000000107077836 */ /* 0x000fe20000000000 */
[----:B------:R-:W-:Y:S01]  /*b090*/  UMOV UR13, 0xf0000 ;  /* 0x000f0000000d7882 */ /* 0x000fe20000000000 */
[----:B------:R-:W-:Y:S01]  /*b0a0*/  UMOV UR22, 0x0 ;  /* 0x0000000000167882 */ /* 0x000fe20000000000 */
[----:B------:R-:W-:Y:S01]  /*b0b0*/  UMOV UR23, 0x10000000 ;  /* 0x1000000000177882 */ /* 0x000fe20000000000 */
[----:B------:R-:W-:Y:S01]  /*b0c0*/  UMOV UR25, UR33 ;  /* 0x0000002100197c82 */ /* 0x000fe20008000000 */
[----:B------:R-:W-:Y:S01]  /*b0d0*/  ISETP.NE.AND P0, PT, R7, 0x2, PT ;  /* 0x000000020700780c */ /* 0x000fe20003f05270 */
[----:B------:R-:W-:Y:S01]  /*b0e0*/  UMOV UR28, UR36 ;  /* 0x00000024001c7c82 */ /* 0x000fe20008000000 */
[----:B------:R-:W-:Y:S01]  /*b0f0*/  UMOV UR27, UR35 ;  /* 0x00000023001b7c82 */ /* 0x000fe20008000000 */
[----:B------:R-:W-:Y:S01]  /*b100*/  UMOV UR17, UR33 ;  /* 0x0000002100117c82 */ /* 0x000fe20008000000 */
[----:B------:R-:W-:Y:S01]  /*b110*/  UIADD3 UR32, UR24, 0x100, URZ ;  /* 0x0000010018207890 */ /* 0x000fe2000fffe03f */
[----:B------:R-:W-:Y:S01]  /*b120*/  SEL R14, RZ, 0x1, P0 ;  /* 0x00000001ff0e7807 */ /* 0x000fe20000000000 */
[----:B------:R-:W-:Y:S01]  /*b130*/  UIADD3 UR24, UR24, 0x4100, URZ ;  /* 0x0000410018187890 */ /* 0x000fe2000fffe03f */
[----:B------:R-:W-:Y:S01]  /*b140*/  VIADD R21, R21, 0x80 ;  /* 0x0000008015157836 */ /* 0x000fe20000000000 */
[----:B------:R-:W-:Y:S01]  /*b150*/  UIADD3 UR16, UR8, 0x10100, URZ ;  /* 0x0001010008107890 */ /* 0x000fe2000fffe03f */
[----:B------:R-:W-:Y:S01]  /*b160*/  LOP3.LUT R5, R5, R14, RZ, 0x3c, !PT ;  /* 0x0000000e05057212 */ /* 0x000fe200078e3cff */
[----:B------:R-:W-:Y:S01]  /*b170*/  UIADD3 UR8, UR8, 0x18100, URZ ;  /* 0x0001810008087890 */ /* 0x000fe2000fffe03f */
[----:B------:R-:W-:Y:S01]  /*b180*/  SEL R7, R7, RZ, P0 ;  /* 0x000000ff07077207 */ /* 0x000fe20000000000 */
[----:B------:R-:W-:Y:S01]  /*b190*/  UMOV UR18, UR34 ;  /* 0x0000002200127c82 */ /* 0x000fe20008000000 */
[----:B------:R-:W-:Y:S01]  /*b1a0*/  UMOV UR20, UR36 ;  /* 0x0000002400147c82 */ /* 0x000fe20008000000 */
[----:B------:R0:W-:Y:S01]  /*b1b0*/  UTMALDG.3D.MULTICAST [UR32], [UR14], UR13, desc[UR22] ;  /* 0x000016200e0073b4 */ /* 0x0001e2000801180d */
[----:B------:R-:W-:Y:S01]  /*b1c0*/  UMOV UR9, UR33 ;  /* 0x0000002100097c82 */ /* 0x000fe20008000000 */
[----:B------:R-:W-:Y:S01]  /*b1d0*/  UMOV UR11, UR19 ;  /* 0x00000013000b7c82 */ /* 0x000fe20008000000 */
[----:B------:R-:W-:Y:S01]  /*b1e0*/  UMOV UR12, UR36 ;  /* 0x00000024000c7c82 */ /* 0x000fe20008000000 */
[----:B------:R-:W-:Y:S01]  /*b1f0*/  UMOV UR10, UR26 ;  /* 0x0000001a000a7c82 */ /* 0x000fe20008000000 */
[----:B------:R0:W-:Y:S01]  /*b200*/  UTMALDG.3D.MULTICAST [UR24], [UR14], UR13, desc[UR22] ;  /* 0x000016180e0073b4 */ /* 0x0001e2000801180d */
[----:B------:R0:W-:Y:S01]  /*b210*/  UTMALDG.3D [UR16], [UR40], desc[UR22] ;  /* 0x00001610280075b4 */ /* 0x0001e20008011000 */
[----:B------:R0:W-:Y:S02]  /*b220*/  UTMALDG.3D [UR8], [UR40], desc[UR22] ;  /* 0x00001608280075b4 */ /* 0x0001e40008011000 */
[----:B0-----:R-:W-:Y:S05]  /*b230*/  @P1 BRA `(.L_x_300) ;  /* 0xfffffffc000c1947 */ /* 0x001fea000383ffff */
.L_x_297:
[----:B------:R-:W-:Y:S05]  /*b240*/  BSYNC B1 ;  /* 0x0000000000017941 */ /* 0x000fea0003800000 */
.L_x_296:
[----:B------:R-:W-:Y:S01]  /*b250*/  LOP3.LUT P1, RZ, R9, 0xff, RZ, 0xc0, !PT ;  /* 0x000000ff09ff7812 */ /* 0x000fe2000782c0ff */
[----:B------:R-:W-:Y:S01]  /*b260*/  IMAD.IADD R3, R8, 0x1, R3 ;  /* 0x0000000108037824 */ /* 0x000fe200078e0203 */
[----:B------:R-:W-:Y:S01]  /*b270*/  IADD3 R16, P2, R16, UR30, RZ ;  /* 0x0000001e10107c10 */ /* 0x000fe2000ff5e0ff */
[----:B------:R-:W-:Y:S01]  /*b280*/  ULDC.64 UR8, c[0x0][0x650] ;  /* 0x0001940000087ab9 */ /* 0x000fe20000000a00 */
[----:B------:R-:W-:Y:S01]  /*b290*/  BSSY B1, `(.L_x_301) ;  /* 0x000006c000017945 */ /* 0x000fe20003800000 */
[----:B------:R-:W-:Y:S01]  /*b2a0*/  IMAD.MOV.U32 R13, RZ, RZ, -0x1 ;  /* 0xffffffffff0d7424 */ /* 0x000fe200078e00ff */
[----:B------:R-:W-:Y:S01]  /*b2b0*/  ISETP.GT.U32.AND P0, PT, R3, 0x1, PT ;  /* 0x000000010300780c */ /* 0x000fe20003f04070 */
[----:B------:R-:W-:Y:S01]  /*b2c0*/  IMAD.MOV.U32 R7, RZ, RZ, -0x1 ;  /* 0xffffffffff077424 */ /* 0x000fe200078e00ff */
[----:B------:R-:W-:Y:S01]  /*b2d0*/  SHF.R.U32.HI R4, RZ, 0x1, R3 ;  /* 0x00000001ff047819 */ /* 0x000fe20000011603 */
[----:B------:R-:W-:Y:S01]  /*b2e0*/  IMAD.MOV.U32 R6, RZ, RZ, -0x1 ;  /* 0xffffffffff067424 */ /* 0x000fe200078e00ff */
[----:B------:R-:W-:-:S02]  /*b2f0*/  ISETP.LT.U32.AND P0, PT, R8, 0x2, P0 ;  /* 0x000000020800780c */ /* 0x000fc40000701070 */
[----:B------:R-:W-:Y:S01]  /*b300*/  IADD3.X R17, R17, UR7, RZ, P2, !PT ;  /* 0x0000000711117c10 */ /* 0x000fe200097fe4ff */
[----:B------:R-:W0:Y:S01]  /*b310*/  @P1 S2R R10, SR_CgaCtaId ;  /* 0x00000000000a1919 */ /* 0x000e220000008800 */
[----:B------:R-:W-:Y:S02]  /*b320*/  @P1 MOV R5, 0x400 ;  /* 0x0000040000051802 */ /* 0x000fe40000000f00 */
[----:B------:R-:W-:Y:S02]  /*b330*/  ISETP.GE.U32.AND P2, PT, R16, UR8, PT ;  /* 0x0000000810007c0c */ /* 0x000fe4000bf46070 */
[----:B------:R-:W-:Y:S02]  /*b340*/  LOP3.LUT R4, R4, 0x1, RZ, 0xc0, !PT ;  /* 0x0000000104047812 */ /* 0x000fe400078ec0ff */
[----:B------:R-:W-:Y:S02]  /*b350*/  LOP3.LUT R3, R3, 0x1, RZ, 0xc0, !PT ;  /* 0x0000000103037812 */ /* 0x000fe400078ec0ff */
[----:B------:R-:W-:-:S02]  /*b360*/  PRMT R9, RZ, 0x7610, R9 ;  /* 0x00007610ff097816 */ /* 0x000fc40000000009 */
[----:B0-----:R-:W-:-:S04]  /*b370*/  @P1 LEA R5, R10, R5, 0x18 ;  /* 0x000000050a051211 */ /* 0x001fc800078ec0ff */
[----:B------:R0:W-:Y:S01]  /*b380*/  @P1 SYNCS.ARRIVE.TRANS64.A1T0 RZ, [R5+URZ+0x38], RZ ;  /* 0x000038ff05ff19a7 */ /* 0x0001e2000810003f */
[----:B------:R-:W-:-:S04]  /*b390*/  ISETP.NE.U32.AND P1, PT, R4, 0x1, PT ;  /* 0x000000010400780c */ /* 0x000fc80003f25070 */
[----:B------:R-:W-:Y:S02]  /*b3a0*/  ISETP.GT.U32.AND P1, PT, R8, 0x1, !P1 ;  /* 0x000000010800780c */ /* 0x000fe40004f24070 */
[----:B0-----:R-:W-:Y:S02]  /*b3b0*/  SEL R5, RZ, 0x1, !P0 ;  /* 0x00000001ff057807 */ /* 0x001fe40004000000 */
[----:B------:R-:W-:Y:S02]  /*b3c0*/  ISETP.GE.U32.AND.EX P0, PT, R17, UR9, PT, P2 ;  /* 0x0000000911007c0c */ /* 0x000fe4000bf06120 */
[----:B------:R-:W-:-:S04]  /*b3d0*/  SEL R4, RZ, 0x1, !P1 ;  /* 0x00000001ff047807 */ /* 0x000fc80004800000 */
[----:B------:R-:W-:Y:S02]  /*b3e0*/  LOP3.LUT R0, R4, R0, R5, 0x96, !PT ;  /* 0x0000000004007212 */ /* 0x000fe400078e9605 */
[----:B------:R-:W-:-:S05]  /*b3f0*/  PRMT R4, RZ, 0x7610, R4 ;  /* 0x00007610ff047816 */ /* 0x000fca0000000004 */
[----:B------:R-:W-:Y:S05]  /*b400*/  @P0 BRA `(.L_x_302) ;  /* 0x0000000400500947 */ /* 0x000fea0003800000 */
[----:B------:R-:W0:Y:S01]  /*b410*/  S2R R15, SR_CTAID.X ;  /* 0x00000000000f7919 */ /* 0x000e220000002500 */
[----:B------:R-:W-:Y:S01]  /*b420*/  ULDC.64 UR8, c[0x0][0x628] ;  /* 0x00018a0000087ab9 */ /* 0x000fe20000000a00 */
[----:B------:R-:W1:Y:S01]  /*b430*/  LDC R20, c[0x0][0x144] ;  /* 0x00005100ff147b82 */ /* 0x000e620000000800 */
[----:B------:R-:W-:Y:S01]  /*b440*/  ISETP.NE.U32.AND P0, PT, RZ, UR8, PT ;  /* 0x00000008ff007c0c */ /* 0x000fe2000bf05070 */
[----:B------:R-:W2:Y:S01]  /*b450*/  S2R R13, SR_CTAID.Y ;  /* 0x00000000000d7919 */ /* 0x000ea20000002600 */
[----:B------:R-:W-:Y:S01]  /*b460*/  ULDC UR11, c[0x0][0x630] ;  /* 0x00018c00000b7ab9 */ /* 0x000fe20000000800 */
[----:B------:R-:W-:Y:S01]  /*b470*/  ULDC UR12, c[0x0][0x150] ;  /* 0x00005400000c7ab9 */ /* 0x000fe20000000800 */
[----:B------:R-:W-:Y:S01]  /*b480*/  ISETP.NE.AND.EX P0, PT, RZ, UR9, PT, P0 ;  /* 0x00000009ff007c0c */ /* 0x000fe2000bf05300 */
[----:B------:R-:W-:Y:S02]  /*b490*/  IMAD.MOV.U32 R4, RZ, RZ, R16 ;  /* 0x000000ffff047224 */ /* 0x000fe400078e0010 */
[----:B------:R-:W-:Y:S01]  /*b4a0*/  IMAD.MOV.U32 R5, RZ, RZ, R17 ;  /* 0x000000ffff057224 */ /* 0x000fe200078e0011 */
[----:B0-----:R-:W-:-:S09]  /*b4b0*/  I2FP.F32.U32 R22, R15 ;  /* 0x0000000f00167245 */ /* 0x001fd20000201000 */
[----:B------:R-:W-:Y:S05]  /*b4c0*/  @!P0 BRA `(.L_x_303) ;  /* 0x0000000000288947 */ /* 0x000fea0003800000 */
[----:B------:R-:W-:Y:S02]  /*b4d0*/  ULDC UR10, c[0x0][0x634] ;  /* 0x00018d00000a7ab9 */ /* 0x000fe40000000800 */
[----:B------:R-:W-:-:S05]  /*b4e0*/  IADD3 R5, P0, R16, UR10, RZ ;  /* 0x0000000a10057c10 */ /* 0x000fca000ff1e0ff */
[----:B------:R-:W-:-:S04]  /*b4f0*/  IMAD.X R21, RZ, RZ, R17, P0 ;  /* 0x000000ffff157224 */ /* 0x000fc800000e0611 */
[----:B------:R-:W-:-:S04]  /*b500*/  IMAD.WIDE.U32 R6, R21, UR8, RZ ;  /* 0x0000000815067c25 */ /* 0x000fc8000f8e00ff */
[----:B------:R-:W-:-:S04]  /*b510*/  IMAD.WIDE.U32 R6, P0, R5, UR9, R6 ;  /* 0x0000000905067c25 */ /* 0x000fc8000f800006 */
[----:B------:R-:W-:-:S04]  /*b520*/  IMAD.WIDE.U32 R4, R5, UR8, RZ ;  /* 0x0000000805047c25 */ /* 0x000fc8000f8e00ff */
[----:B------:R-:W-:Y:S01]  /*b530*/  IMAD.MOV.U32 R4, RZ, RZ, R7 ;  /* 0x000000ffff047224 */ /* 0x000fe200078e0007 */
[----:B------:R-:W-:Y:S01]  /*b540*/  IADD3 RZ, P1, R5, R6, RZ ;  /* 0x0000000605ff7210 */ /* 0x000fe20007f3e0ff */
[----:B------:R-:W-:-:S04]  /*b550*/  IMAD.X R5, RZ, RZ, RZ, P0 ;  /* 0x000000ffff057224 */ /* 0x000fc800000e06ff */
[----:B------:R-:W-:-:S08]  /*b560*/  IMAD.WIDE.U32.X R4, R21, UR9, R4, P1 ;  /* 0x0000000915047c25 */ /* 0x000fd000088e0404 */
.L_x_303:
[----:B------:R-:W-:Y:S01]  /*b570*/  FMUL R22, R22, UR12 ;  /* 0x0000000c16167c20 */ /* 0x000fe20008400000 */
[--C-:B------:R-:W-:Y:S01]  /*b580*/  SHF.R.U64 R14, R4, UR11, R5.reuse ;  /* 0x0000000b040e7c19 */ /* 0x100fe20008001205 */
[----:B------:R-:W-:Y:S01]  /*b590*/  ULDC.64 UR8, c[0x0][0x620] ;  /* 0x0001880000087ab9 */ /* 0x000fe20000000a00 */
[----:B------:R-:W-:Y:S01]  /*b5a0*/  SHF.R.U32.HI R4, RZ, UR11, R5 ;  /* 0x0000000bff047c19 */ /* 0x000fe20008011605 */
[----:B------:R-:W-:Y:S01]  /*b5b0*/  ULDC.64 UR10, c[0x0][0x640] ;  /* 0x00019000000a7ab9 */ /* 0x000fe20000000a00 */
[----:B------:R-:W-:Y:S01]  /*b5c0*/  IADD3 R5, P0, RZ, -R14, RZ ;  /* 0x8000000eff057210 */ /* 0x000fe20007f1e0ff */
[----:B------:R-:W0:Y:S04]  /*b5d0*/  F2I.U32.TRUNC.NTZ R22, R22 ;  /* 0x0000001600167305 */ /* 0x000e28000020f000 */
[----:B------:R-:W-:Y:S01]  /*b5e0*/  IMAD.X R4, RZ, RZ, ~R4, P0 ;  /* 0x000000ffff047224 */ /* 0x000fe200000e0e04 */
[----:B------:R-:W-:-:S03]  /*b5f0*/  ISETP.NE.U32.AND P0, PT, RZ, UR10, PT ;  /* 0x0000000aff007c0c */ /* 0x000fc6000bf05070 */
[----:B------:R-:W-:Y:S01]  /*b600*/  IMAD R4, R4, UR8, RZ ;  /* 0x0000000804047c24 */ /* 0x000fe2000f8e02ff */
[----:B------:R-:W-:-:S03]  /*b610*/  ISETP.NE.AND.EX P0, PT, RZ, UR11, PT, P0 ;  /* 0x0000000bff007c0c */ /* 0x000fc6000bf05300 */
[C---:B------:R-:W-:Y:S01]  /*b620*/  IMAD R7, R5.reuse, UR9, R4 ;  /* 0x0000000905077c24 */ /* 0x040fe2000f8e0204 */
[----:B------:R-:W-:Y:S01]  /*b630*/  ULDC UR9, c[0x0][0x154] ;  /* 0x0000550000097ab9 */ /* 0x000fe20000000800 */
[----:B------:R-:W-:Y:S01]  /*b640*/  IMAD.WIDE.U32 R4, R5, UR8, R16 ;  /* 0x0000000805047c25 */ /* 0x000fe2000f8e0010 */
[----:B------:R-:W-:-:S03]  /*b650*/  ULDC UR8, c[0x0][0x618] ;  /* 0x0001860000087ab9 */ /* 0x000fc60000000800 */
[----:B0-----:R-:W-:Y:S02]  /*b660*/  IMAD.MOV R6, RZ, RZ, -R22 ;  /* 0x000000ffff067224 */ /* 0x001fe400078e0a16 */
[----:B------:R-:W-:Y:S02]  /*b670*/  IMAD.IADD R5, R5, 0x1, R7 ;  /* 0x0000000105057824 */ /* 0x000fe400078e0207 */
[----:B-1----:R-:W-:Y:S01]  /*b680*/  IMAD R15, R20, R6, R15 ;  /* 0x00000006140f7224 */ /* 0x002fe200078e020f */
[----:B--2---:R-:W-:Y:S01]  /*b690*/  I2FP.F32.U32 R6, R13 ;  /* 0x0000000d00067245 */ /* 0x004fe20000201000 */
[----:B------:R-:W0:Y:S01]  /*b6a0*/  LDC R20, c[0x0][0x148] ;  /* 0x00005200ff147b82 */ /* 0x000e220000000800 */
[--C-:B------:R-:W-:Y:S02]  /*b6b0*/  SHF.R.U64 R21, R4, UR8, R5.reuse ;  /* 0x0000000804157c19 */ /* 0x100fe40008001205 */
[----:B------:R-:W-:Y:S01]  /*b6c0*/  SHF.R.U32.HI R4, RZ, UR8, R5 ;  /* 0x00000008ff047c19 */ /* 0x000fe20008011605 */
[----:B------:R-:W-:Y:S01]  /*b6d0*/  FMUL R6, R6, UR9 ;  /* 0x0000000906067c20 */ /* 0x000fe20008400000 */
[----:B------:R-:W-:-:S02]  /*b6e0*/  ULDC UR8, c[0x0][0x608] ;  /* 0x0001820000087ab9 */ /* 0x000fc40000000800 */
[--C-:B------:R-:W-:Y:S01]  /*b6f0*/  SHF.R.U64 R23, R21, UR8, R4.reuse ;  /* 0x0000000815177c19 */ /* 0x100fe20008001204 */
[----:B------:R1:W2:Y:S01]  /*b700*/  F2I.U32.TRUNC.NTZ R24, R6 ;  /* 0x0000000600187305 */ /* 0x0002a2000020f000 */
[----:B------:R-:W-:Y:S01]  /*b710*/  SHF.R.U32.HI R4, RZ, UR8, R4 ;  /* 0x00000008ff047c19 */ /* 0x000fe20008011604 */
[----:B------:R-:W-:-:S03]  /*b720*/  ULDC UR8, c[0x0][0x658] ;  /* 0x0001960000087ab9 */ /* 0x000fc60000000800 */
[--C-:B------:R-:W-:Y:S02]  /*b730*/  SHF.R.U64 R22, R23, UR8, R4.reuse ;  /* 0x0000000817167c19 */ /* 0x100fe40008001204 */
[----:B------:R-:W-:-:S03]  /*b740*/  SHF.R.U32.HI R25, RZ, UR8, R4 ;  /* 0x00000008ff197c19 */ /* 0x000fc60008011604 */
[----:B------:R-:W-:Y:S02]  /*b750*/  IMAD.MOV.U32 R4, RZ, RZ, R22 ;  /* 0x000000ffff047224 */ /* 0x000fe400078e0016 */
[----:B------:R-:W-:Y:S01]  /*b760*/  IMAD.MOV.U32 R5, RZ, RZ, R25 ;  /* 0x000000ffff057224 */ /* 0x000fe200078e0019 */
[----:B-1----:R-:W-:Y:S06]  /*b770*/  @!P0 BRA `(.L_x_304) ;  /* 0x0000000000288947 */ /* 0x002fec0003800000 */
        /* <DEDUP_REMOVED lines=10> */
.L_x_304:
[----:B------:R-:W-:Y:S01]  /*b820*/  ISETP.NE.AND P0, PT, R2, 0x1, PT ;  /* 0x000000010200780c */ /* 0x000fe20003f05270 */
[----:B------:R-:W-:Y:S01]  /*b830*/  ULDC UR8, c[0x0][0x648] ;  /* 0x0001920000087ab9 */ /* 0x000fe20000000800 */
[----:B------:R-:W-:Y:S01]  /*b840*/  LOP3.LUT R23, R23, UR6, RZ, 0xc0, !PT ;  /* 0x0000000617177c12 */ /* 0x000fe2000f8ec0ff */
[----:B--2---:R-:W-:Y:S01]  /*b850*/  IMAD.MOV R24, RZ, RZ, -R24 ;  /* 0x000000ffff187224 */ /* 0x004fe200078e0a18 */
[----:B------:R-:W-:Y:S01]  /*b860*/  SHF.R.U64 R4, R4, UR8, R5 ;  /* 0x0000000804047c19 */ /* 0x000fe20008001205 */
[----:B------:R-:W-:Y:S01]  /*b870*/  ULDC UR8, c[0x0][0x638] ;  /* 0x00018e0000087ab9 */ /* 0x000fe20000000800 */
[----:B------:R-:W-:Y:S01]  /*b880*/  LOP3.LUT R21, R21, UR4, RZ, 0xc0, !PT ;  /* 0x0000000415157c12 */ /* 0x000fe2000f8ec0ff */
[----:B------:R-:W-:Y:S01]  /*b890*/  ULDC UR9, c[0x0][0x610] ;  /* 0x0001840000097ab9 */ /* 0x000fe20000000800 */
[----:B------:R-:W-:Y:S02]  /*b8a0*/  IMAD.MOV.U32 R6, RZ, RZ, R14 ;  /* 0x000000ffff067224 */ /* 0x000fe400078e000e */
[----:B------:R-:W-:-:S02]  /*b8b0*/  IMAD.MOV R5, RZ, RZ, -R4 ;  /* 0x000000ffff057224 */ /* 0x000fc400078e0a04 */
[----:B------:R-:W-:Y:S02]  /*b8c0*/  IMAD R4, R4, UR5, R23 ;  /* 0x0000000504047c24 */ /* 0x000fe4000f8e0217 */
[----:B0-----:R-:W-:Y:S02]  /*b8d0*/  @P0 IMAD R15, R20, R24, R13 ;  /* 0x00000018140f0224 */ /* 0x001fe400078e020d */
[----:B------:R-:W-:Y:S01]  /*b8e0*/  IMAD R22, R5, UR8, R22 ;  /* 0x0000000805167c24 */ /* 0x000fe2000f8e0216 */
[----:B------:R-:W-:Y:S01]  /*b8f0*/  ULDC UR8, c[0x0][0x600] ;  /* 0x0001800000087ab9 */ /* 0x000fe20000000800 */
[----:B------:R-:W-:Y:S02]  /*b900*/  IMAD R15, R4, UR9, R15 ;  /* 0x00000009040f7c24 */ /* 0x000fe4000f8e020f */
[----:B------:R-:W-:Y:S02]  /*b910*/  IMAD R22, R22, UR8, R21 ;  /* 0x0000000816167c24 */ /* 0x000fe4000f8e0215 */
[----:B------:R-:W-:-:S03]  /*b920*/  IMAD.MOV.U32 R4, RZ, RZ, 0x1 ;  /* 0x00000001ff047424 */ /* 0x000fc600078e00ff */
[----:B------:R-:W-:Y:S02]  /*b930*/  SEL R7, R22, R15, !P0 ;  /* 0x0000000f16077207 */ /* 0x000fe40004000000 */
[----:B------:R-:W-:-:S07]  /*b940*/  SEL R13, R15, R22, !P0 ;  /* 0x000000160f0d7207 */ /* 0x000fce0004000000 */
.L_x_302:
[----:B------:R-:W-:Y:S05]  /*b950*/  BSYNC B1 ;  /* 0x0000000000017941 */ /* 0x000fea0003800000 */
.L_x_301:
[----:B------:R-:W-:-:S13]  /*b960*/  LOP3.LUT P0, RZ, R4, 0xff, RZ, 0xc0, !PT ;  /* 0x000000ff04ff7812 */ /* 0x000fda000780c0ff */
[----:B------:R-:W-:Y:S05]  /*b970*/  @P0 BRA `(.L_x_305) ;  /* 0xfffffff400040947 */ /* 0x000fea000383ffff */
[----:B------:R-:W-:Y:S05]  /*b980*/  BSYNC B0 ;  /* 0x0000000000007941 */ /* 0x000fea0003800000 */
.L_x_294:
[----:B------:R-:W-:-:S03]  /*b990*/  UMOV UR8, 0xffffffff ;  /* 0xffffffff00087882 */ /* 0x000fc60000000000 */
[----:B------:R-:W-:Y:S05]  /*b9a0*/  BRA.DIV UR8, `(.L_x_306) ;  /* 0x0000000208cc7947 */ /* 0x000fea000b800000 */
[----:B------:R-:W-:-:S13]  /*b9b0*/  ELECT P6, URZ, PT ;  /* 0x00000000003f782f */ /* 0x000fda00038c0000 */
.L_x_318:
[----:B------:R-:W-:Y:S04]  /*b9c0*/  BSSY B0, `(.L_x_307) ;  /* 0x0000019000007945 */ /* 0x000fe80003800000 */
[----:B------:R-:W-:Y:S05]  /*b9d0*/  @!P6 BRA `(.L_x_308) ;  /* 0x00000000005ce947 */ /* 0x000fea0003800000 */
[----:B------:R-:W-:-:S04]  /*b9e0*/  LOP3.LUT R19, R19, 0x2, RZ, 0xfc, !PT ;  /* 0x0000000213137812 */ /* 0x000fc800078efcff */
[----:B------:R-:W-:-:S13]  /*b9f0*/  ISETP.NE.AND P0, PT, R19, 0x3, PT ;  /* 0x000000031300780c */ /* 0x000fda0003f05270 */
[----:B------:R-:W-:Y:S05]  /*ba00*/  @!P0 BRA `(.L_x_309) ;  /* 0x0000000000048947 */ /* 0x000fea0003800000 */
[----:B------:R-:W-:Y:S01]  /*ba10*/  BPT.TRAP 0x1 ;  /* 0x000000040000795c */ /* 0x000fe20000300000 */
.L_x_309:
[----:B------:R-:W0:Y:S01]  /*ba20*/  S2R R5, SR_CgaCtaId ;  /* 0x0000000000057919 */ /* 0x000e220000008800 */
[----:B------:R-:W-:Y:S02]  /*ba30*/  MOV R2, 0x400 ;  /* 0x0000040000027802 */ /* 0x000fe40000000f00 */
[----:B------:R-:W-:Y:S02]  /*ba40*/  SHF.L.U32 R4, R0, 0x1f, RZ ;  /* 0x0000001f00047819 */ /* 0x000fe400000006ff */
[----:B0-----:R-:W-:-:S05]  /*ba50*/  LEA R2, R5, R2, 0x18 ;  /* 0x0000000205027211 */ /* 0x001fca00078ec0ff */
[----:B------:R-:W-:-:S04]  /*ba60*/  VIADD R2, R2, 0x10 ;  /* 0x0000001002027836 */ /* 0x000fc80000000000 */
[C---:B------:R-:W-:Y:S02]  /*ba70*/  IMAD R7, R3.reuse, 0x8, R2 ;  /* 0x0000000803077824 */ /* 0x040fe400078e0202 */
[----:B------:R-:W-:Y:S02]  /*ba80*/  VIADD R3, R3, 0x1 ;  /* 0x0000000103037836 */ /* 0x000fe40000000000 */
[----:B------:R-:W0:Y:S03]  /*ba90*/  SYNCS.PHASECHK.TRANS64.TRYWAIT P0, [R7+URZ], R4 ;  /* 0x00000004070075a7 */ /* 0x000e26000800017f */
[----:B------:R-:W-:-:S04]  /*baa0*/  ISETP.NE.AND P1, PT, R3, 0x2, PT ;  /* 0x000000020300780c */ /* 0x000fc80003f25270 */
[----:B------:R-:W-:Y:S02]  /*bab0*/  SEL R5, RZ, 0x1, P1 ;  /* 0x00000001ff057807 */ /* 0x000fe40000800000 */
[----:B------:R-:W-:Y:S02]  /*bac0*/  SEL R3, R3, RZ, P1 ;  /* 0x000000ff03037207 */ /* 0x000fe40000800000 */
[----:B------:R-:W-:Y:S01]  /*bad0*/  LOP3.LUT R0, R0, R5, RZ, 0x3c, !PT ;  /* 0x0000000500007212 */ /* 0x000fe200078e3cff */
[----:B0-----:R-:W-:Y:S06]  /*bae0*/  @!P0 BRA `(.L_x_310) ;  /* 0x00000000009c8947 */ /* 0x001fec0003800000 */
.L_x_319:
[----:B------:R-:W-:Y:S01]  /*baf0*/  IMAD R3, R3, 0x8, R2 ;  /* 0x0000000803037824 */ /* 0x000fe200078e0202 */
[----:B------:R-:W-:-:S07]  /*bb00*/  SHF.L.U32 R0, R0, 0x1f, RZ ;  /* 0x0000001f00007819 */ /* 0x000fce00000006ff */
.L_x_311:
[----:B-1----:R1:W2:Y:S02]  /*bb10*/  SYNCS.PHASECHK.TRANS64.TRYWAIT P0, [R3+URZ], R0 ;  /* 0x00000000030075a7 */ /* 0x0022a4000800017f */
[----:B--2---:R-:W-:Y:S05]  /*bb20*/  @!P0 NANOSLEEP.SYNCS 0x989680 ;  /* 0x009896800000895d */ /* 0x004fea0003900000 */
[----:B------:R-:W2:Y:S02]  /*bb30*/  @!P0 SYNCS.PHASECHK.TRANS64 P0, [R3+URZ], R0 ;  /* 0x00000000030085a7 */ /* 0x000ea4000800007f */
[----:B--2---:R-:W-:Y:S05]  /*bb40*/  @!P0 BRA `(.L_x_311) ;  /* 0xfffffffc00f08947 */ /* 0x004fea000383ffff */
.L_x_308:
[----:B------:R-:W-:Y:S05]  /*bb50*/  BSYNC B0 ;  /* 0x0000000000007941 */ /* 0x000fea0003800000 */
.L_x_307:
[----:B------:R-:W-:Y:S05]  /*bb60*/  EXIT ;  /* 0x000000000000794d */ /* 0x000fea0003800000 */
.L_x_21:
[----:B---3--:R3:W4:Y:S02]  /*bb70*/  SYNCS.PHASECHK.TRANS64.TRYWAIT P1, [R3+URZ], R0 ;  /* 0x00000000030075a7 */ /* 0x008724000802017f */
[----:B----4-:R-:W-:Y:S05]  /*bb80*/  @!P1 NANOSLEEP.SYNCS 0x989680 ;  /* 0x009896800000995d */ /* 0x010fea0003900000 */
[----:B------:R-:W4:Y:S02]  /*bb90*/  @!P1 SYNCS.PHASECHK.TRANS64 P1, [R3+URZ], R0 ;  /* 0x00000000030095a7 */ /* 0x000f24000802007f */
[----:B----4-:R-:W-:Y:S05]  /*bba0*/  @!P1 BRA `(.L_x_21) ;  /* 0xfffffffc00f09947 */ /* 0x010fea000383ffff */
[----:B------:R-:W-:Y:S05]  /*bbb0*/  BRA `(.L_x_20) ;  /* 0xffffff58002c7947 */ /* 0x000fea000383ffff */
.L_x_26:
[----:B-1----:R1:W2:Y:S02]  /*bbc0*/  SYNCS.PHASECHK.TRANS64.TRYWAIT P1, [R5+URZ], R4 ;  /* 0x00000004050075a7 */ /* 0x0022a4000802017f */
[----:B--2---:R-:W-:Y:S05]  /*bbd0*/  @!P1 NANOSLEEP.SYNCS 0x989680 ;  /* 0x009896800000995d */ /* 0x004fea0003900000 */
[----:B------:R-:W2:Y:S02]  /*bbe0*/  @!P1 SYNCS.PHASECHK.TRANS64 P1, [R5+URZ], R4 ;  /* 0x00000004050095a7 */ /* 0x000ea4000802007f */
[----:B--2---:R-:W-:Y:S05]  /*bbf0*/  @!P1 BRA `(.L_x_26) ;  /* 0xfffffffc00f09947 */ /* 0x004fea000383ffff */
[----:B------:R-:W-:Y:S05]  /*bc00*/  BRA `(.L_x_25) ;  /* 0xffffff5c00a87947 */ /* 0x000fea000383ffff */
.L_x_295:
[----:B------:R-:W-:Y:S01]  /*bc10*/  BSSY B1, `(.L_x_312) ;  /* 0x0000006000017945 */ /* 0x000fe20003800000 */
[----:B------:R-:W-:-:S07]  /*bc20*/  IMAD.MOV.U32 R15, RZ, RZ, -0x1 ;  /* 0xffffffffff0f7424 */ /* 0x000fce00078e00ff */
[----:B------:R-:W-:Y:S05]  /*bc30*/  WARPSYNC.COLLECTIVE R15, `(.L_x_313) ;  /* 0x000000000f0c7348 */ /* 0x000fea0003c00000 */
[----:B------:R-:W-:Y:S02]  /*bc40*/  ELECT P6, UR62, PT ;  /* 0x00000000003e782f */ /* 0x000fe400038c0000 */
[----:B------:R-:W-:Y:S01]  /*bc50*/  MOV R14, UR62 ;  /* 0x0000003e000e7c02 */ /* 0x000fe20008000f00 */
[----:B------:R-:W-:Y:S10]  /*bc60*/  ENDCOLLECTIVE ;  /* 0x000000000000791b */ /* 0x000ff40003800000 */
.L_x_313:
[----:B------:R-:W-:Y:S05]  /*bc70*/  BSYNC B1 ;  /* 0x0000000000017941 */ /* 0x000fea0003800000 */
.L_x_312:
[----:B------:R-:W-:Y:S05]  /*bc80*/  BRA `(.L_x_314) ;  /* 0xfffffff0004c7947 */ /* 0x000fea000383ffff */
.L_x_298:
[----:B0-----:R0:W1:Y:S02]  /*bc90*/  SYNCS.PHASECHK.TRANS64.TRYWAIT P0, [R22+URZ+0x10], R13 ;  /* 0x0000100d160075a7 */ /* 0x001064000800017f */
[----:B-1----:R-:W-:Y:S05]  /*bca0*/  @!P0 NANOSLEEP.SYNCS 0x989680 ;  /* 0x009896800000895d */ /* 0x002fea0003900000 */
[----:B------:R-:W1:Y:S02]  /*bcb0*/  @!P0 SYNCS.PHASECHK.TRANS64 P0, [R22+URZ+0x10], R13 ;  /* 0x0000100d160085a7 */ /* 0x000e64000800007f */
[----:B-1----:R-:W-:Y:S05]  /*bcc0*/  @!P0 BRA `(.L_x_298) ;  /* 0xfffffffc00f08947 */ /* 0x002fea000383ffff */
[----:B------:R-:W-:Y:S05]  /*bcd0*/  BRA `(.L_x_315) ;  /* 0xfffffff0008c7947 */ /* 0x000fea000383ffff */
.L_x_306:
[----:B------:R-:W-:Y:S01]  /*bce0*/  BSSY B0, `(.L_x_316) ;  /* 0x0000006000007945 */ /* 0x000fe20003800000 */
[----:B------:R-:W-:-:S07]  /*bcf0*/  IMAD.MOV.U32 R15, RZ, RZ, -0x1 ;  /* 0xffffffffff0f7424 */ /* 0x000fce00078e00ff */
[----:B------:R-:W-:Y:S05]  /*bd00*/  WARPSYNC.COLLECTIVE R15, `(.L_x_317) ;  /* 0x000000000f0c7348 */ /* 0x000fea0003c00000 */
[----:B------:R-:W-:Y:S02]  /*bd10*/  ELECT P6, UR62, PT ;  /* 0x00000000003e782f */ /* 0x000fe400038c0000 */
[----:B------:R-:W-:Y:S01]  /*bd20*/  MOV R14, UR62 ;  /* 0x0000003e000e7c02 */ /* 0x000fe20008000f00 */
[----:B------:R-:W-:Y:S10]  /*bd30*/  ENDCOLLECTIVE ;  /* 0x000000000000791b */ /* 0x000ff40003800000 */
.L_x_317:
[----:B------:R-:W-:Y:S05]  /*bd40*/  BSYNC B0 ;  /* 0x0000000000007941 */ /* 0x000fea0003800000 */
.L_x_316:
[----:B------:R-:W-:Y:S05]  /*bd50*/  BRA `(.L_x_318) ;  /* 0xfffffffc00187947 */ /* 0x000fea000383ffff */
.L_x_310:
[----:B0-----:R0:W1:Y:S02]  /*bd60*/  SYNCS.PHASECHK.TRANS64.TRYWAIT P0, [R7+URZ], R4 ;  /* 0x00000004070075a7 */ /* 0x001064000800017f */
[----:B-1----:R-:W-:Y:S05]  /*bd70*/  @!P0 NANOSLEEP.SYNCS 0x989680 ;  /* 0x009896800000895d */ /* 0x002fea0003900000 */
[----:B------:R-:W1:Y:S02]  /*bd80*/  @!P0 SYNCS.PHASECHK.TRANS64 P0, [R7+URZ], R4 ;  /* 0x00000004070085a7 */ /* 0x000e64000800007f */
[----:B-1----:R-:W-:Y:S05]  /*bd90*/  @!P0 BRA `(.L_x_310) ;  /* 0xfffffffc00f08947 */ /* 0x002fea000383ffff */
[----:B------:R-:W-:Y:S05]  /*bda0*/  BRA `(.L_x_319) ;  /* 0xfffffffc00507947 */ /* 0x000fea000383ffff */
.L_x_320:
[----:B------:R-:W-:-:S00]  /*bdb0*/  BRA `(.L_x_320) ;  /* 0xfffffffc00fc7947 */ /* 0x000fc0000383ffff */
[----:B------:R-:W-:-:S00]  /*bdc0*/  NOP ;  /* 0x0000000000007918 */ /* 0x000fc00000000000 */
        /* <DEDUP_REMOVED lines=11> */
.L_x_321:


//--------------------- .nv.global.init           --------------------------
	.section	.nv.global.init,"aw",@progbits
.nv.global.init:
	.type		$str$22,@object
	.size		$str$22,($str$23 - $str$22)
$str$22:
        /*0000*/ 	.byte	0x6b, 0x5f, 0x74, 0x69, 0x6c, 0x65, 0x5f, 0x63, 0x6f, 0x75, 0x6e, 0x74, 0x20, 0x3e, 0x3d, 0x20
        /*0010*/ 	.byte	0x31, 0x00
	.type		$str$23,@object
	.size		$str$23,(__unnamed_1 - $str$23)
$str$23:
        /*0012*/ 	.byte	0x2f, 0x74, 0x6d, 0x70, 0x2f, 0x63, 0x75, 0x74, 0x6c, 0x61, 0x73, 0x73, 0x5f, 0x73, 0x77, 0x65
        /*0022*/ 	.byte	0x65, 0x70, 0x5f, 0x73, 0x72, 0x63, 0x2f, 0x69, 0x6e, 0x63, 0x6c, 0x75, 0x64, 0x65, 0x2f, 0x63
        /*0032*/ 	.byte	0x75, 0x74, 0x6c, 0x61, 0x73, 0x73, 0x2f, 0x67, 0x65, 0x6d, 0x6d, 0x2f, 0x63, 0x6f, 0x6c, 0x6c
        /*0042*/ 	.byte	0x65, 0x63, 0x74, 0x69, 0x76, 0x65, 0x2f, 0x73, 0x6d, 0x39, 0x30, 0x5f, 0x6d, 0x6d, 0x61, 0x5f
        /*0052*/ 	.byte	0x74, 0x6d, 0x61, 0x5f, 0x67, 0x6d, 0x6d, 0x61, 0x5f, 0x73, 0x73, 0x5f, 0x77, 0x61, 0x72, 0x70
        /*0062*/ 	.byte	0x73, 0x70, 0x65, 0x63, 0x69, 0x61, 0x6c, 0x69, 0x7a, 0x65, 0x64, 0x2e, 0x68, 0x70, 0x70, 0x00
	.type		__unnamed_1,@object
	.size		__unnamed_1,(.L_0 - __unnamed_1)
__unnamed_1:
        /*0072*/ 	.byte	0x76, 0x6f, 0x69, 0x64, 0x20, 0x63, 0x75, 0x74, 0x6c, 0x61, 0x73, 0x73, 0x3a, 0x3a, 0x67, 0x65
        /* <DEDUP_REMOVED lines=181> */
        /*0bd2*/ 	.byte	0x00
.L_0:


//--------------------- .nv.shared._ZN7cutlass13device_kernelINS_4gemm6kernel13GemmUniversalIN4cute5tupleIJiiiiEEENS1_10collective13CollectiveMmaINS1_34MainloopSm90TmaGmmaWarpSpecializedILi2ENS5_IJNS4_1CILi1EEENSA_ILi4EEESB_EEENS1_35KernelTmaWarpSpecializedCooperativeEEENS5_IJNSA_ILi128EEENSA_ILi256EEESG_EEENS_10bfloat16_tENS5_IJlSB_lEEESJ_SK_NS4_8TiledMMAINS4_8MMA_AtomIJNS4_4SM904GMMA28MMA_64x256x16_F32BF16BF16_SSILNSO_5MajorE0ELSQ_0ELNSO_7ScaleInE1ELSR_1EEEEEENS4_6LayoutINS5_IJNSA_ILi2EEESB_SB_EEENS5_IJSB_NSA_ILi0EEESX_EEEEENS5_IJNS4_10UnderscoreES10_S10_EEEEENS4_23SM90_TMA_LOAD_MULTICASTENS4_14ComposedLayoutINS4_7SwizzleILi3ELi4ELi3EEENS4_18smem_ptr_flag_bitsILi16EEENSU_INS5_IJNSA_ILi8EEENSA_ILi64EEEEEENS5_IJS1A_SB_EEEEEEEvNS4_8identityENS4_13SM90_TMA_LOADES1E_vS1F_EENS_8epilogue10collective6detail29Sm90TmaWarpSpecializedAdapterINS1J_15DefaultEpilogueISJ_SK_SK_NS1I_6thread17LinearCombinationISJ_Li1EffLNS1N_9ScaleType4KindE0ELNS_15FloatRoundStyleE2ESJ_EENS1_15EpilogueDefaultEEEEEvvEEEEvNT_6ParamsE --------------------------
	.section	.nv.shared._ZN7cutlass13device_kernelINS_4gemm6kernel13GemmUniversalIN4cute5tupleIJiiiiEEENS1_10collective13CollectiveMmaINS1_34MainloopSm90TmaGmmaWarpSpecializedILi2ENS5_IJNS4_1CILi1EEENSA_ILi4EEESB_EEENS1_35KernelTmaWarpSpecializedCooperativeEEENS5_IJNSA_ILi128EEENSA_ILi256EEESG_EEENS_10bfloat16_tENS5_IJlSB_lEEESJ_SK_NS4_8TiledMMAINS4_8MMA_AtomIJNS4_4SM904GMMA28MMA_64x256x16_F32BF16BF16_SSILNSO_5MajorE0ELSQ_0ELNSO_7ScaleInE1ELSR_1EEEEEENS4_6LayoutINS5_IJNSA_ILi2EEESB_SB_EEENS5_IJSB_NSA_ILi0EEESX_EEEEENS5_IJNS4_10UnderscoreES10_S10_EEEEENS4_23SM90_TMA_LOAD_MULTICASTENS4_14ComposedLayoutINS4_7SwizzleILi3ELi4ELi3EEENS4_18smem_ptr_flag_bitsILi16EEENSU_INS5_IJNSA_ILi8EEENSA_ILi64EEEEEENS5_IJS1A_SB_EEEEEEEvNS4_8identityENS4_13SM90_TMA_LOADES1E_vS1F_EENS_8epilogue10collective6detail29Sm90TmaWarpSpecializedAdapterINS1J_15DefaultEpilogueISJ_SK_SK_NS1I_6thread17LinearCombinationISJ_Li1EffLNS1N_9ScaleType4KindE0ELNS_15FloatRoundStyleE2ESJ_EENS1_15EpilogueDefaultEEEEEvvEEEEvNT_6ParamsE,"aw",@nobits
	.sectionflags	@""
	.align	16
	.zero		1024


//--------------------- .nv.shared.reserved.0     --------------------------
	.section	.nv.shared.reserved.0,"aw",@nobits
	.weak		__nv_reservedSMEM_offset_0_alias
	.size		__nv_reservedSMEM_offset_0_alias, 0, 0
	.other		__nv_reservedSMEM_offset_0_alias,@"STO_CUDA_RESERVED_SHARED STV_DEFAULT"
__nv_reservedSMEM_offset_0_alias:
	.zero		0


//--------------------- .nv.global                --------------------------
	.section	.nv.global,"aw",@nobits
.nv.global:
	.type		_ZN40_INTERNAL_20dfd43a_4_k_cu_bf089e4c_154844cute1_E,@object
	.size		_ZN40_INTERNAL_20dfd43a_4_k_cu_bf089e4c_154844cute1_E,(_ZN40_INTERNAL_20dfd43a_4_k_cu_bf089e4c_154844cuda3std3__45__cpo6cbeginE - _ZN40_INTERNAL_20dfd43a_4_k_cu_bf089e4c_154844cute1_E)
_ZN40_INTERNAL_20dfd43a_4_k_cu_bf089e4c_154844cute1_E:
	.zero		1
	.type		_ZN40_INTERNAL_20dfd43a_4_k_cu_bf089e4c_154844cuda3std3__45__cpo6cbeginE,@object
	.size		_ZN40_INTERNAL_20dfd43a_4_k_cu_bf089e4c_154844cuda3std3__45__cpo6cbeginE,(_ZN40_INTERNAL_20dfd43a_4_k_cu_bf089e4c_154844cuda3std3__48in_placeE - _ZN40_INTERNAL_20dfd43a_4_k_cu_bf089e4c_154844cuda3std3__45__cpo6cbeginE)
_ZN40_INTERNAL_20dfd43a_4_k_cu_bf089e4c_154844cuda3std3__45__cpo6cbeginE:
	.zero		1
	.type		_ZN40_INTERNAL_20dfd43a_4_k_cu_bf089e4c_154844cuda3std3__48in_placeE,@object
	.size		_ZN40_INTERNAL_20dfd43a_4_k_cu_bf089e4c_154844cuda3std3__48in_placeE,(_ZN40_INTERNAL_20dfd43a_4_k_cu_bf089e4c_154844cuda3std6ranges3__45__cpo9iter_moveE - _ZN40_INTERNAL_20dfd43a_4_k_cu_bf089e4c_154844cuda3std3__48in_placeE)
_ZN40_INTERNAL_20dfd43a_4_k_cu_bf089e4c_154844cuda3std3__48in_placeE:
	.zero		1
	.type		_ZN40_INTERNAL_20dfd43a_4_k_cu_bf089e4c_154844cuda3std6ranges3__45__cpo9iter_moveE,@object
	.size		_ZN40_INTERNAL_20dfd43a_4_k_cu_bf089e4c_154844cuda3std6ranges3__45__cpo9iter_moveE,(_ZN40_INTERNAL_20dfd43a_4_k_cu_bf089e4c_154844cuda3std3__45__cpo5beginE - _ZN40_INTERNAL_20dfd43a_4_k_cu_bf089e4c_154844cuda3std6ranges3__45__cpo9iter_moveE)
_ZN40_INTERNAL_20dfd43a_4_k_cu_bf089e4c_154844cuda3std6ranges3__45__cpo9iter_moveE:
	.zero		1
	.type		_ZN40_INTERNAL_20dfd43a_4_k_cu_bf089e4c_154844cuda3std3__45__cpo5beginE,@object
	.size		_ZN40_INTERNAL_20dfd43a_4_k_cu_bf089e4c_154844cuda3std3__45__cpo5beginE,(_ZN40_INTERNAL_20dfd43a_4_k_cu_bf089e4c_154844cuda3std3__442_GLOBAL__N__20dfd43a_4_k_cu_bf089e4c_154846ignoreE - _ZN40_INTERNAL_20dfd43a_4_k_cu_bf089e4c_154844cuda3std3__45__cpo5beginE)
_ZN40_INTERNAL_20dfd43a_4_k_cu_bf089e4c_154844cuda3std3__45__cpo5beginE:
	.zero		1
	.type		_ZN40_INTERNAL_20dfd43a_4_k_cu_bf089e4c_154844cuda3std3__442_GLOBAL__N__20dfd43a_4_k_cu_bf089e4c_154846ignoreE,@object
	.size		_ZN40_INTERNAL_20dfd43a_4_k_cu_bf089e4c_154844cuda3std3__442_GLOBAL__N__20dfd43a_4_k_cu_bf089e4c_154846ignoreE,(_ZN40_INTERNAL_20dfd43a_4_k_cu_bf089e4c_154844cute7productE - _ZN40_INTERNAL_20dfd43a_4_k_cu_bf089e4c_154844cuda3std3__442_GLOBAL__N__20dfd43a_4_k_cu_bf089e4c_154846ignoreE)
_ZN40_INTERNAL_20dfd43a_4_k_cu_bf089e4c_154844cuda3std3__442_GLOBAL__N__20dfd43a_4_k_cu_bf089e4c_154846ignoreE:
	.zero		1
	.type		_ZN40_INTERNAL_20dfd43a_4_k_cu_bf089e4c_154844cute7productE,@object
	.size		_ZN40_INTERNAL_20dfd43a_4_k_cu_bf089e4c_154844cute7productE,(_ZN40_INTERNAL_20dfd43a_4_k_cu_bf089e4c_154844cuda3std3__45__cpo3endE - _ZN40_INTERNAL_20dfd43a_4_k_cu_bf089e4c_154844cute7productE)
_ZN40_INTERNAL_20dfd43a_4_k_cu_bf089e4c_154844cute7productE:
	.zero		1
	.type		_ZN40_INTERNAL_20dfd43a_4_k_cu_bf089e4c_154844cuda3std3__45__cpo3endE,@object
	.size		_ZN40_INTERNAL_20dfd43a_4_k_cu_bf089e4c_154844cuda3std3__45__cpo3endE,(_ZN40_INTERNAL_20dfd43a_4_k_cu_bf089e4c_154844cuda3std3__419piecewise_constructE - _ZN40_INTERNAL_20dfd43a_4_k_cu_bf089e4c_154844cuda3std3__45__cpo3endE)
_ZN40_INTERNAL_20dfd43a_4_k_cu_bf089e4c_154844cuda3std3__45__cpo3endE:
	.zero		1
	.type		_ZN40_INTERNAL_20dfd43a_4_k_cu_bf089e4c_154844cuda3std3__419piecewise_constructE,@object
	.size		_ZN40_INTERNAL_20dfd43a_4_k_cu_bf089e4c_154844cuda3std3__419piecewise_constructE,(_ZN40_INTERNAL_20dfd43a_4_k_cu_bf089e4c_154844cuda3std3__45__cpo4cendE - _ZN40_INTERNAL_20dfd43a_4_k_cu_bf089e4c_154844cuda3std3__419piecewise_constructE)
_ZN40_INTERNAL_20dfd43a_4_k_cu_bf089e4c_154844cuda3std3__419piecewise_constructE:
	.zero		1
	.type		_ZN40_INTERNAL_20dfd43a_4_k_cu_bf089e4c_154844cuda3std3__45__cpo4cendE,@object
	.size		_ZN40_INTERNAL_20dfd43a_4_k_cu_bf089e4c_154844cuda3std3__45__cpo4cendE,(_ZN40_INTERNAL_20dfd43a_4_k_cu_bf089e4c_154844cuda3std6ranges3__45__cpo4swapE - _ZN40_INTERNAL_20dfd43a_4_k_cu_bf089e4c_154844cuda3std3__45__cpo4cendE)
_ZN40_INTERNAL_20dfd43a_4_k_cu_bf089e4c_154844cuda3std3__45__cpo4cendE:
	.zero		1
	.type		_ZN40_INTERNAL_20dfd43a_4_k_cu_bf089e4c_154844cuda3std6ranges3__45__cpo4swapE,@object
	.size		_ZN40_INTERNAL_20dfd43a_4_k_cu_bf089e4c_154844cuda3std6ranges3__45__cpo4swapE,(.L_8 - _ZN40_INTERNAL_20dfd43a_4_k_cu_bf089e4c_154844cuda3std6ranges3__45__cpo4swapE)
_ZN40_INTERNAL_20dfd43a_4_k_cu_bf089e4c_154844cuda3std6ranges3__45__cpo4swapE:
	.zero		1
.L_8:


//--------------------- .nv.constant0._ZN7cutlass13device_kernelINS_4gemm6kernel13GemmUniversalIN4cute5tupleIJiiiiEEENS1_10collective13CollectiveMmaINS1_34MainloopSm90TmaGmmaWarpSpecializedILi2ENS5_IJNS4_1CILi1EEENSA_ILi4EEESB_EEENS1_35KernelTmaWarpSpecializedCooperativeEEENS5_IJNSA_ILi128EEENSA_ILi256EEESG_EEENS_10bfloat16_tENS5_IJlSB_lEEESJ_SK_NS4_8TiledMMAINS4_8MMA_AtomIJNS4_4SM904GMMA28MMA_64x256x16_F32BF16BF16_SSILNSO_5MajorE0ELSQ_0ELNSO_7ScaleInE1ELSR_1EEEEEENS4_6LayoutINS5_IJNSA_ILi2EEESB_SB_EEENS5_IJSB_NSA_ILi0EEESX_EEEEENS5_IJNS4_10UnderscoreES10_S10_EEEEENS4_23SM90_TMA_LOAD_MULTICASTENS4_14ComposedLayoutINS4_7SwizzleILi3ELi4ELi3EEENS4_18smem_ptr_flag_bitsILi16EEENSU_INS5_IJNSA_ILi8EEENSA_ILi64EEEEEENS5_IJS1A_SB_EEEEEEEvNS4_8identityENS4_13SM90_TMA_LOADES1E_vS1F_EENS_8epilogue10collective6detail29Sm90TmaWarpSpecializedAdapterINS1J_15DefaultEpilogueISJ_SK_SK_NS1I_6thread17LinearCombinationISJ_Li1EffLNS1N_9ScaleType4KindE0ELNS_15FloatRoundStyleE2ESJ_EENS1_15EpilogueDefaultEEEEEvvEEEEvNT_6ParamsE --------------------------
	.section	.nv.constant0._ZN7cutlass13device_kernelINS_4gemm6kernel13GemmUniversalIN4cute5tupleIJiiiiEEENS1_10collective13CollectiveMmaINS1_34MainloopSm90TmaGmmaWarpSpecializedILi2ENS5_IJNS4_1CILi1EEENSA_ILi4EEESB_EEENS1_35KernelTmaWarpSpecializedCooperativeEEENS5_IJNSA_ILi128EEENSA_ILi256EEESG_EEENS_10bfloat16_tENS5_IJlSB_lEEESJ_SK_NS4_8TiledMMAINS4_8MMA_AtomIJNS4_4SM904GMMA28MMA_64x256x16_F32BF16BF16_SSILNSO_5MajorE0ELSQ_0ELNSO_7ScaleInE1ELSR_1EEEEEENS4_6LayoutINS5_IJNSA_ILi2EEESB_SB_EEENS5_IJSB_NSA_ILi0EEESX_EEEEENS5_IJNS4_10UnderscoreES10_S10_EEEEENS4_23SM90_TMA_LOAD_MULTICASTENS4_14ComposedLayoutINS4_7SwizzleILi3ELi4ELi3EEENS4_18smem_ptr_flag_bitsILi16EEENSU_INS5_IJNSA_ILi8EEENSA_ILi64EEEEEENS5_IJS1A_SB_EEEEEEEvNS4_8identityENS4_13SM90_TMA_LOADES1E_vS1F_EENS_8epilogue10collective6detail29Sm90TmaWarpSpecializedAdapterINS1J_15DefaultEpilogueISJ_SK_SK_NS1I_6thread17LinearCombinationISJ_Li1EffLNS1N_9ScaleType4KindE0ELNS_15FloatRoundStyleE2ESJ_EENS1_15EpilogueDefaultEEEEEvvEEEEvNT_6ParamsE,"a",@progbits
	.sectionflags	@""
	.align	4
.nv.constant0._ZN7cutlass13device_kernelINS_4gemm6kernel13GemmUniversalIN4cute5tupleIJiiiiEEENS1_10collective13CollectiveMmaINS1_34MainloopSm90TmaGmmaWarpSpecializedILi2ENS5_IJNS4_1CILi1EEENSA_ILi4EEESB_EEENS1_35KernelTmaWarpSpecializedCooperativeEEENS5_IJNSA_ILi128EEENSA_ILi256EEESG_EEENS_10bfloat16_tENS5_IJlSB_lEEESJ_SK_NS4_8TiledMMAINS4_8MMA_AtomIJNS4_4SM904GMMA28MMA_64x256x16_F32BF16BF16_SSILNSO_5MajorE0ELSQ_0ELNSO_7ScaleInE1ELSR_1EEEEEENS4_6LayoutINS5_IJNSA_ILi2EEESB_SB_EEENS5_IJSB_NSA_ILi0EEESX_EEEEENS5_IJNS4_10UnderscoreES10_S10_EEEEENS4_23SM90_TMA_LOAD_MULTICASTENS4_14ComposedLayoutINS4_7SwizzleILi3ELi4ELi3EEENS4_18smem_ptr_flag_bitsILi16EEENSU_INS5_IJNSA_ILi8EEENSA_ILi64EEEEEENS5_IJS1A_SB_EEEEEEEvNS4_8identityENS4_13SM90_TMA_LOADES1E_vS1F_EENS_8epilogue10collective6detail29Sm90TmaWarpSpecializedAdapterINS1J_15DefaultEpilogueISJ_SK_SK_NS1I_6thread17LinearCombinationISJ_Li1EffLNS1N_9ScaleType4KindE0ELNS_15FloatRoundStyleE2ESJ_EENS1_15EpilogueDefaultEEEEEvvEEEEvNT_6ParamsE:
	.zero		1664


//--------------------- SYMBOLS --------------------------

	.type		.nv.reservedSmem.offset0,@object
	.size		.nv.reservedSmem.offset0,0x4
	.type		__assertfail,@function
